// auto-generated by cutlass_sweep.gemm — config: {"arch": "sm_90", "cluster_m": 1, "cluster_n": 1, "dtype": "fp16", "dtype_b": "fp16", "layout": "nt", "stages": 5, "tile_k": 32, "tile_m": 128, "tile_n": 64}
#include "cutlass/cutlass.h"
#include "cutlass/gemm/collective/collective_builder.hpp"
#include "cutlass/gemm/device/gemm_universal_adapter.h"
#include "cutlass/gemm/kernel/gemm_universal.hpp"
#include "cutlass/epilogue/collective/collective_builder.hpp"

using ElemA = cutlass::half_t;
using ElemB = cutlass::half_t;
using ElemCD = cutlass::half_t;
using Acc  = float;
using TileShape    = cute::Shape<cute::_128, cute::_64, cute::_32>;
using ClusterShape = cute::Shape<cute::_1, cute::_1, cute::_1>;

using CollectiveEpilogue = typename cutlass::epilogue::collective::CollectiveBuilder<
    cutlass::arch::Sm90, cutlass::arch::OpClassTensorOp,
    TileShape, ClusterShape,
    cutlass::epilogue::collective::EpilogueTileAuto,
    Acc, Acc,
    ElemCD, cutlass::layout::RowMajor, 128 / cutlass::sizeof_bits<ElemCD>::value,
    ElemCD, cutlass::layout::RowMajor, 128 / cutlass::sizeof_bits<ElemCD>::value,
    cutlass::epilogue::collective::EpilogueScheduleAuto
  >::CollectiveOp;

using CollectiveMainloop = typename cutlass::gemm::collective::CollectiveBuilder<
    cutlass::arch::Sm90, cutlass::arch::OpClassTensorOp,
    ElemA, cutlass::layout::RowMajor, 128 / cutlass::sizeof_bits<ElemA>::value,
    ElemB, cutlass::layout::ColumnMajor, 128 / cutlass::sizeof_bits<ElemB>::value,
    Acc,
    TileShape, ClusterShape,
    cutlass::gemm::collective::StageCount<5>,
    cutlass::gemm::collective::KernelScheduleAuto
  >::CollectiveOp;

using GemmKernel = cutlass::gemm::kernel::GemmUniversal<
    cute::Shape<int,int,int,int>,
    CollectiveMainloop,
    CollectiveEpilogue
>;
using Gemm = cutlass::gemm::device::GemmUniversalAdapter<GemmKernel>;

// Force the device kernel symbol into the cubin without needing a host main.
auto* _anchor = &cutlass::device_kernel<GemmKernel>;


// ===== COMPILED SASS (sm_90a) =====

	.target	sm_90a

	.elftype	@"ET_EXEC"


//--------------------- .note.nv.tkinfo           --------------------------
	.section	.note.nv.tkinfo,"",@"SHT_NOTE"
	.sectionflags	@"SHF_NOTE_NV_TKINFO"
	.tkinfo
        /*0018*/ 	.word	0x00000002
        /*0030*/ 	.string	""
        /*0030*/ 	.string	"ptxas"
        /*0030*/ 	.string	"Cuda compilation tools, release 13.0, V13.0.88"
        /*0030*/ 	.string	"Build cuda_13.0.r13.0/compiler.36424714_0"
        /*0030*/ 	.string	"-arch sm_90a -m 64 "



//--------------------- .note.nv.cuinfo           --------------------------
	.section	.note.nv.cuinfo,"",@"SHT_NOTE"
	.sectionflags	@"SHF_NOTE_NV_CUINFO"
        /*0018*/ 	.short	0x0002
        /*001a*/ 	.short	0x005a
        /*001c*/ 	.short	0x0082
	.zero		2


//--------------------- .nv.info                  --------------------------
	.section	.nv.info,"",@"SHT_CUDA_INFO"
	.align	4


	//----- nvinfo : EIATTR_REGCOUNT
	.align		4
        /*0000*/ 	.byte	0x04, 0x2f
        /*0002*/ 	.short	(.L_15 - .L_14)
	.align		4
.L_14:
        /*0004*/ 	.word	index@(_ZN7cutlass13device_kernelINS_4gemm6kernel13GemmUniversalIN4cute5tupleIJiiiiEEENS1_10collective13CollectiveMmaINS1_34MainloopSm90TmaGmmaWarpSpecializedILi5ENS5_IJNS4_1CILi1EEESB_SB_EEENS1_35KernelTmaWarpSpecializedCooperativeEEENS5_IJNSA_ILi128EEENSA_ILi64EEENSA_ILi32EEEEEENS_6half_tENS5_IJlSB_lEEESJ_SK_NS4_8TiledMMAINS4_8MMA_AtomIJNS4_4SM904GMMA25MMA_64x64x16_F32F16F16_SSILNSO_5MajorE0ELSQ_0ELNSO_7ScaleInE1ELSR_1EEEEEENS4_6LayoutINS5_IJNSA_ILi2EEESB_SB_EEENS5_IJSB_NSA_ILi0EEESX_EEEEENS5_IJNS4_10UnderscoreES10_S10_EEEEENS4_13SM90_TMA_LOADENS4_14ComposedLayoutINS4_7SwizzleILi2ELi4ELi3EEENS4_18smem_ptr_flag_bitsILi16EEENSU_INS5_IJNSA_ILi8EEESH_EEENS5_IJSH_SB_EEEEEEEvNS4_8identityES13_S1D_vS1E_EENS_8epilogue10collective6detail29Sm90TmaWarpSpecializedAdapterINS1H_15DefaultEpilogueISJ_SK_SK_NS1G_6thread17LinearCombinationISJ_Li1EffLNS1L_9ScaleType4KindE0ELNS_15FloatRoundStyleE2ESJ_EENS1_15EpilogueDefaultEEEEEvvEEEEvNT_6ParamsE)
        /*0008*/ 	.word	0x000000a8


	//----- nvinfo : EIATTR_FRAME_SIZE
	.align		4
.L_15:
        /*000c*/ 	.byte	0x04, 0x11
        /*000e*/ 	.short	(.L_17 - .L_16)
	.align		4
.L_16:
        /*0010*/ 	.word	index@(_ZN7cutlass13device_kernelINS_4gemm6kernel13GemmUniversalIN4cute5tupleIJiiiiEEENS1_10collective13CollectiveMmaINS1_34MainloopSm90TmaGmmaWarpSpecializedILi5ENS5_IJNS4_1CILi1EEESB_SB_EEENS1_35KernelTmaWarpSpecializedCooperativeEEENS5_IJNSA_ILi128EEENSA_ILi64EEENSA_ILi32EEEEEENS_6half_tENS5_IJlSB_lEEESJ_SK_NS4_8TiledMMAINS4_8MMA_AtomIJNS4_4SM904GMMA25MMA_64x64x16_F32F16F16_SSILNSO_5MajorE0ELSQ_0ELNSO_7ScaleInE1ELSR_1EEEEEENS4_6LayoutINS5_IJNSA_ILi2EEESB_SB_EEENS5_IJSB_NSA_ILi0EEESX_EEEEENS5_IJNS4_10UnderscoreES10_S10_EEEEENS4_13SM90_TMA_LOADENS4_14ComposedLayoutINS4_7SwizzleILi2ELi4ELi3EEENS4_18smem_ptr_flag_bitsILi16EEENSU_INS5_IJNSA_ILi8EEESH_EEENS5_IJSH_SB_EEEEEEEvNS4_8identityES13_S1D_vS1E_EENS_8epilogue10collective6detail29Sm90TmaWarpSpecializedAdapterINS1H_15DefaultEpilogueISJ_SK_SK_NS1G_6thread17LinearCombinationISJ_Li1EffLNS1L_9ScaleType4KindE0ELNS_15FloatRoundStyleE2ESJ_EENS1_15EpilogueDefaultEEEEEvvEEEEvNT_6ParamsE)
        /*0014*/ 	.word	0x00000000


	//----- nvinfo : EIATTR_MIN_STACK_SIZE
	.align		4
.L_17:
        /*0018*/ 	.byte	0x04, 0x12
        /*001a*/ 	.short	(.L_19 - .L_18)
	.align		4
.L_18:
        /*001c*/ 	.word	index@(_ZN7cutlass13device_kernelINS_4gemm6kernel13GemmUniversalIN4cute5tupleIJiiiiEEENS1_10collective13CollectiveMmaINS1_34MainloopSm90TmaGmmaWarpSpecializedILi5ENS5_IJNS4_1CILi1EEESB_SB_EEENS1_35KernelTmaWarpSpecializedCooperativeEEENS5_IJNSA_ILi128EEENSA_ILi64EEENSA_ILi32EEEEEENS_6half_tENS5_IJlSB_lEEESJ_SK_NS4_8TiledMMAINS4_8MMA_AtomIJNS4_4SM904GMMA25MMA_64x64x16_F32F16F16_SSILNSO_5MajorE0ELSQ_0ELNSO_7ScaleInE1ELSR_1EEEEEENS4_6LayoutINS5_IJNSA_ILi2EEESB_SB_EEENS5_IJSB_NSA_ILi0EEESX_EEEEENS5_IJNS4_10UnderscoreES10_S10_EEEEENS4_13SM90_TMA_LOADENS4_14ComposedLayoutINS4_7SwizzleILi2ELi4ELi3EEENS4_18smem_ptr_flag_bitsILi16EEENSU_INS5_IJNSA_ILi8EEESH_EEENS5_IJSH_SB_EEEEEEEvNS4_8identityES13_S1D_vS1E_EENS_8epilogue10collective6detail29Sm90TmaWarpSpecializedAdapterINS1H_15DefaultEpilogueISJ_SK_SK_NS1G_6thread17LinearCombinationISJ_Li1EffLNS1L_9ScaleType4KindE0ELNS_15FloatRoundStyleE2ESJ_EENS1_15EpilogueDefaultEEEEEvvEEEEvNT_6ParamsE)
        /*0020*/ 	.word	0x00000000
.L_19:


//--------------------- .nv.compat                --------------------------
	.section	.nv.compat,"",@"SHT_CUDA_COMPAT_INFO"
	.align	4
        /*0000*/ 	.byte	0x02, 0x09, 0x01, 0x00, 0x02, 0x02, 0x04, 0x00, 0x02, 0x05, 0x05, 0x00, 0x03, 0x07, 0x01, 0x01
        /*0010*/ 	.byte	0x02, 0x03, 0x01, 0x00, 0x02, 0x06, 0x01, 0x00, 0x04, 0x0b, 0x08, 0x00, 0x00, 0x00, 0x00, 0x00
        /*0020*/ 	.byte	0x00, 0x00, 0x00, 0x00


//--------------------- .nv.info._ZN7cutlass13device_kernelINS_4gemm6kernel13GemmUniversalIN4cute5tupleIJiiiiEEENS1_10collective13CollectiveMmaINS1_34MainloopSm90TmaGmmaWarpSpecializedILi5ENS5_IJNS4_1CILi1EEESB_SB_EEENS1_35KernelTmaWarpSpecializedCooperativeEEENS5_IJNSA_ILi128EEENSA_ILi64EEENSA_ILi32EEEEEENS_6half_tENS5_IJlSB_lEEESJ_SK_NS4_8TiledMMAINS4_8MMA_AtomIJNS4_4SM904GMMA25MMA_64x64x16_F32F16F16_SSILNSO_5MajorE0ELSQ_0ELNSO_7ScaleInE1ELSR_1EEEEEENS4_6LayoutINS5_IJNSA_ILi2EEESB_SB_EEENS5_IJSB_NSA_ILi0EEESX_EEEEENS5_IJNS4_10UnderscoreES10_S10_EEEEENS4_13SM90_TMA_LOADENS4_14ComposedLayoutINS4_7SwizzleILi2ELi4ELi3EEENS4_18smem_ptr_flag_bitsILi16EEENSU_INS5_IJNSA_ILi8EEESH_EEENS5_IJSH_SB_EEEEEEEvNS4_8identityES13_S1D_vS1E_EENS_8epilogue10collective6detail29Sm90TmaWarpSpecializedAdapterINS1H_15DefaultEpilogueISJ_SK_SK_NS1G_6thread17LinearCombinationISJ_Li1EffLNS1L_9ScaleType4KindE0ELNS_15FloatRoundStyleE2ESJ_EENS1_15EpilogueDefaultEEEEEvvEEEEvNT_6ParamsE --------------------------
	.section	.nv.info._ZN7cutlass13device_kernelINS_4gemm6kernel13GemmUniversalIN4cute5tupleIJiiiiEEENS1_10collective13CollectiveMmaINS1_34MainloopSm90TmaGmmaWarpSpecializedILi5ENS5_IJNS4_1CILi1EEESB_SB_EEENS1_35KernelTmaWarpSpecializedCooperativeEEENS5_IJNSA_ILi128EEENSA_ILi64EEENSA_ILi32EEEEEENS_6half_tENS5_IJlSB_lEEESJ_SK_NS4_8TiledMMAINS4_8MMA_AtomIJNS4_4SM904GMMA25MMA_64x64x16_F32F16F16_SSILNSO_5MajorE0ELSQ_0ELNSO_7ScaleInE1ELSR_1EEEEEENS4_6LayoutINS5_IJNSA_ILi2EEESB_SB_EEENS5_IJSB_NSA_ILi0EEESX_EEEEENS5_IJNS4_10UnderscoreES10_S10_EEEEENS4_13SM90_TMA_LOADENS4_14ComposedLayoutINS4_7SwizzleILi2ELi4ELi3EEENS4_18smem_ptr_flag_bitsILi16EEENSU_INS5_IJNSA_ILi8EEESH_EEENS5_IJSH_SB_EEEEEEEvNS4_8identityES13_S1D_vS1E_EENS_8epilogue10collective6detail29Sm90TmaWarpSpecializedAdapterINS1H_15DefaultEpilogueISJ_SK_SK_NS1G_6thread17LinearCombinationISJ_Li1EffLNS1L_9ScaleType4KindE0ELNS_15FloatRoundStyleE2ESJ_EENS1_15EpilogueDefaultEEEEEvvEEEEvNT_6ParamsE,"",@"SHT_CUDA_INFO"
	.sectionflags	@""
	.align	4


	//----- nvinfo : EIATTR_CUDA_API_VERSION
	.align		4
        /*0000*/ 	.byte	0x04, 0x37
        /*0002*/ 	.short	(.L_21 - .L_20)
.L_20:
        /*0004*/ 	.word	0x00000082


	//----- nvinfo : EIATTR_KPARAM_INFO
	.align		4
.L_21:
        /*0008*/ 	.byte	0x04, 0x17
        /*000a*/ 	.short	(.L_23 - .L_22)
.L_22:
        /*000c*/ 	.word	0x00000000
        /*0010*/ 	.short	0x0000
        /*0012*/ 	.short	0x0070
        /*0014*/ 	.byte	0x00, 0xf0, 0x01, 0x10


	//----- nvinfo : EIATTR_SPARSE_MMA_MASK
	.align		4
.L_23:
        /*0018*/ 	.byte	0x03, 0x50
        /*001a*/ 	.short	0x0000


	//----- nvinfo : EIATTR_MAXREG_COUNT
	.align		4
        /*001c*/ 	.byte	0x03, 0x1b
        /*001e*/ 	.short	0x00a8


	//----- nvinfo : EIATTR_NUM_BARRIERS
	.align		4
        /*0020*/ 	.byte	0x02, 0x4c
        /*0022*/ 	.byte	0x01
	.zero		1


	//----- nvinfo : EIATTR_EXTERNS
	.align		4
        /*0024*/ 	.byte	0x04, 0x0f
        /*0026*/ 	.short	(.L_25 - .L_24)


	//   ....[0]....
	.align		4
.L_24:
        /*0028*/ 	.word	index@(__assertfail)


	//----- nvinfo : EIATTR_MERCURY_ISA_VERSION
	.align		4
.L_25:
        /*002c*/ 	.byte	0x03, 0x5f
        /*002e*/ 	.short	0x0101


	//----- nvinfo : EIATTR_INT_WARP_WIDE_INSTR_OFFSETS
	.align		4
        /*0030*/ 	.byte	0x04, 0x31
        /*0032*/ 	.short	(.L_27 - .L_26)


	//   ....[0]....
.L_26:
        /*0034*/ 	.word	0x000003d0


	//   ....[1]....
        /*0038*/ 	.word	0x00000400


	//   ....[2]....
        /*003c*/ 	.word	0x000004e0


	//----- nvinfo : EIATTR_COOP_GROUP_MASK_REGIDS
	.align		4
.L_27:
        /*0040*/ 	.byte	0x04, 0x29
        /*0042*/ 	.short	(.L_29 - .L_28)


	//   ....[0]....
.L_28:
        /*0044*/ 	.word	0xffffffff


	//   ....[1]....
        /*0048*/ 	.word	0xffffffff


	//   ....[2]....
        /*004c*/ 	.word	0xffffffff


	//   ....[3]....
        /*0050*/ 	.word	0xffffffff


	//   ....[4]....
        /*0054*/ 	.word	0xffffffff


	//----- nvinfo : EIATTR_COOP_GROUP_INSTR_OFFSETS
	.align		4
.L_29:
        /*0058*/ 	.byte	0x04, 0x28
        /*005a*/ 	.short	(.L_31 - .L_30)


	//   ....[0]....
.L_30:
        /*005c*/ 	.word	0x00000060


	//   ....[1]....
        /*0060*/ 	.word	0x00000070


	//   ....[2]....
        /*0064*/ 	.word	0x00000130


	//   ....[3]....
        /*0068*/ 	.word	0x000002e0


	//   ....[4]....
        /*006c*/ 	.word	0x00000f90


	//----- nvinfo : EIATTR_REG_RECONFIG
	.align		4
.L_31:
        /*0070*/ 	.byte	0x01, 0x54
	.zero		2


	//----- nvinfo : EIATTR_SYSCALL_OFFSETS
	.align		4
        /*0074*/ 	.byte	0x04, 0x46
        /*0076*/ 	.short	(.L_33 - .L_32)


	//   ....[0]....
.L_32:
        /*0078*/ 	.word	0x00001150


	//----- nvinfo : EIATTR_MBARRIER_INSTR_OFFSETS
	.align		4
.L_33:
        /*007c*/ 	.byte	0x04, 0x39
        /*007e*/ 	.short	(.L_35 - .L_34)


	//   ....[0]....
.L_34:
        /*0080*/ 	.word	0x00000230
        /*0084*/ 	.word	0x000000ff
        /*0088*/ 	.word	0x00000000
        /*008c*/ 	.short	0x0100
        /*008e*/ 	.byte	0x08
	.zero		1


	//   ....[1]....
        /*0090*/ 	.word	0x00000240
        /*0094*/ 	.word	0x000000ff
        /*0098*/ 	.word	0x00000028
        /*009c*/ 	.short	0x0100
        /*009e*/ 	.byte	0x08
	.zero		1


	//   ....[2]....
        /*00a0*/ 	.word	0x00000250
        /*00a4*/ 	.word	0x000000ff
        /*00a8*/ 	.word	0x00000008
        /*00ac*/ 	.short	0x0100
        /*00ae*/ 	.byte	0x08
	.zero		1


	//   ....[3]....
        /*00b0*/ 	.word	0x00000260
        /*00b4*/ 	.word	0x000000ff
        /*00b8*/ 	.word	0x00000030
        /*00bc*/ 	.short	0x0100
        /*00be*/ 	.byte	0x08
	.zero		1


	//   ....[4]....
        /*00c0*/ 	.word	0x00000270
        /*00c4*/ 	.word	0x000000ff
        /*00c8*/ 	.word	0x00000010
        /*00cc*/ 	.short	0x0100
        /*00ce*/ 	.byte	0x08
	.zero		1


	//   ....[5]....
        /*00d0*/ 	.word	0x00000280
        /*00d4*/ 	.word	0x000000ff
        /*00d8*/ 	.word	0x00000038
        /*00dc*/ 	.short	0x0100
        /*00de*/ 	.byte	0x08
	.zero		1


	//   ....[6]....
        /*00e0*/ 	.word	0x00000290
        /*00e4*/ 	.word	0x000000ff
        /*00e8*/ 	.word	0x00000018
        /*00ec*/ 	.short	0x0100
        /*00ee*/ 	.byte	0x08
	.zero		1


	//   ....[7]....
        /*00f0*/ 	.word	0x000002a0
        /*00f4*/ 	.word	0x000000ff
        /*00f8*/ 	.word	0x00000040
        /*00fc*/ 	.short	0x0100
        /*00fe*/ 	.byte	0x08
	.zero		1


	//   ....[8]....
        /*0100*/ 	.word	0x000002b0
        /*0104*/ 	.word	0x000000ff
        /*0108*/ 	.word	0x00000020
        /*010c*/ 	.short	0x0100
        /*010e*/ 	.byte	0x08
	.zero		1


	//   ....[9]....
        /*0110*/ 	.word	0x000002c0
        /*0114*/ 	.word	0x000000ff
        /*0118*/ 	.word	0x00000048
        /*011c*/ 	.short	0x0100
        /*011e*/ 	.byte	0x08
	.zero		1


	//   ....[10]....
        /*0120*/ 	.word	0x00000550
        /*0124*/ 	.word	0x000000ff
        /*0128*/ 	.word	0x00000060
        /*012c*/ 	.short	0x0100
        /*012e*/ 	.byte	0x06
	.zero		1


	//   ....[11]....
        /*0130*/ 	.word	0x000005b0
        /*0134*/ 	.word	0x000000ff
        /*0138*/ 	.word	0x00000068
        /*013c*/ 	.short	0x0100
        /*013e*/ 	.byte	0x06
	.zero		1


	//   ....[12]....
        /*0140*/ 	.word	0x000011d0
        /*0144*/ 	.word	0x00000003
        /*0148*/ 	.word	0x00000000
        /*014c*/ 	.short	0x010a
        /*014e*/ 	.byte	0x3f
	.zero		1


	//   ....[13]....
        /*0150*/ 	.word	0x00001210
        /*0154*/ 	.word	0x00000003
        /*0158*/ 	.word	0x00000000
        /*015c*/ 	.short	0x010a
        /*015e*/ 	.byte	0x3f
	.zero		1


	//   ....[14]....
        /*0160*/ 	.word	0x000014b0
        /*0164*/ 	.word	0x000000ff
        /*0168*/ 	.word	0x00000000
        /*016c*/ 	.short	0x010a
        /*016e*/ 	.byte	0x04
	.zero		1


	//   ....[15]....
        /*0170*/ 	.word	0x000014f0
        /*0174*/ 	.word	0x000000ff
        /*0178*/ 	.word	0x00000000
        /*017c*/ 	.short	0x010a
        /*017e*/ 	.byte	0x04
	.zero		1


	//   ....[16]....
        /*0180*/ 	.word	0x00001650
        /*0184*/ 	.word	0x000000ff
        /*0188*/ 	.word	0x00000000
        /*018c*/ 	.short	0x0101
        /*018e*/ 	.byte	0x04
	.zero		1


	//   ....[17]....
        /*0190*/ 	.word	0x00001850
        /*0194*/ 	.word	0x000000ff
        /*0198*/ 	.word	0x00000000
        /*019c*/ 	.short	0x0101
        /*019e*/ 	.byte	0x06
	.zero		1


	//   ....[18]....
        /*01a0*/ 	.word	0x00004de0
        /*01a4*/ 	.word	0x0000000e
        /*01a8*/ 	.word	0x00000028
        /*01ac*/ 	.short	0x010a
        /*01ae*/ 	.byte	0x3f
	.zero		1


	//   ....[19]....
        /*01b0*/ 	.word	0x00005160
        /*01b4*/ 	.word	0x00000006
        /*01b8*/ 	.word	0x00000068
        /*01bc*/ 	.short	0x0101
        /*01be*/ 	.byte	0x3f
	.zero		1


	//   ....[20]....
        /*01c0*/ 	.word	0x00005890
        /*01c4*/ 	.word	0x00000007
        /*01c8*/ 	.word	0x00000000
        /*01cc*/ 	.short	0x010a
        /*01ce*/ 	.byte	0x3f
	.zero		1


	//   ....[21]....
        /*01d0*/ 	.word	0x00005910
        /*01d4*/ 	.word	0x00000009
        /*01d8*/ 	.word	0x00000000
        /*01dc*/ 	.short	0x010a
        /*01de*/ 	.byte	0x3f
	.zero		1


	//   ....[22]....
        /*01e0*/ 	.word	0x000059a0
        /*01e4*/ 	.word	0x00000006
        /*01e8*/ 	.word	0x00000000
        /*01ec*/ 	.short	0x010a
        /*01ee*/ 	.byte	0x3f
	.zero		1


	//   ....[23]....
        /*01f0*/ 	.word	0x00005a30
        /*01f4*/ 	.word	0x00000009
        /*01f8*/ 	.word	0x00000000
        /*01fc*/ 	.short	0x010a
        /*01fe*/ 	.byte	0x3f
	.zero		1


	//   ....[24]....
        /*0200*/ 	.word	0x00005ac0
        /*0204*/ 	.word	0x00000003
        /*0208*/ 	.word	0x00000000
        /*020c*/ 	.short	0x010a
        /*020e*/ 	.byte	0x3f
	.zero		1


	//   ....[25]....
        /*0210*/ 	.word	0x00005b20
        /*0214*/ 	.word	0x00000003
        /*0218*/ 	.word	0x00000000
        /*021c*/ 	.short	0x010a
        /*021e*/ 	.byte	0x3f
	.zero		1


	//   ....[26]....
        /*0220*/ 	.word	0x00005b80
        /*0224*/ 	.word	0x00000004
        /*0228*/ 	.word	0x00000000
        /*022c*/ 	.short	0x010a
        /*022e*/ 	.byte	0x3f
	.zero		1


	//   ....[27]....
        /*0230*/ 	.word	0x00005c50
        /*0234*/ 	.word	0x0000000e
        /*0238*/ 	.word	0x00000028
        /*023c*/ 	.short	0x010a
        /*023e*/ 	.byte	0x3f
	.zero		1


	//   ....[28]....
        /*0240*/ 	.word	0x00005d20
        /*0244*/ 	.word	0x00000007
        /*0248*/ 	.word	0x00000000
        /*024c*/ 	.short	0x010a
        /*024e*/ 	.byte	0x3f
	.zero		1


	//   ....[29]....
        /*0250*/ 	.word	0x00005d70
        /*0254*/ 	.word	0x00000009
        /*0258*/ 	.word	0x00000000
        /*025c*/ 	.short	0x010a
        /*025e*/ 	.byte	0x3f
	.zero		1


	//   ....[30]....
        /*0260*/ 	.word	0x00005dc0
        /*0264*/ 	.word	0x00000006
        /*0268*/ 	.word	0x00000000
        /*026c*/ 	.short	0x010a
        /*026e*/ 	.byte	0x3f
	.zero		1


	//   ....[31]....
        /*0270*/ 	.word	0x00005e10
        /*0274*/ 	.word	0x00000009
        /*0278*/ 	.word	0x00000000
        /*027c*/ 	.short	0x010a
        /*027e*/ 	.byte	0x3f
	.zero		1


	//----- nvinfo : EIATTR_NUM_MBARRIERS
	.align		4
.L_35:
        /*0280*/ 	.byte	0x03, 0x38
        /*0282*/ 	.short	0x000c


	//----- nvinfo : EIATTR_EXIT_INSTR_OFFSETS
	.align		4
        /*0284*/ 	.byte	0x04, 0x1c
        /*0286*/ 	.short	(.L_37 - .L_36)


	//   ....[0]....
.L_36:
        /*0288*/ 	.word	0x00000600


	//   ....[1]....
        /*028c*/ 	.word	0x00000ec0


	//   ....[2]....
        /*0290*/ 	.word	0x00004450


	//   ....[3]....
        /*0294*/ 	.word	0x00004a80


	//   ....[4]....
        /*0298*/ 	.word	0x00005b10


	//----- nvinfo : EIATTR_MAX_THREADS
	.align		4
.L_37:
        /*029c*/ 	.byte	0x04, 0x05
        /*029e*/ 	.short	(.L_39 - .L_38)
.L_38:
        /*02a0*/ 	.word	0x00000180
        /*02a4*/ 	.word	0x00000001
        /*02a8*/ 	.word	0x00000001


	//----- nvinfo : EIATTR_CRS_STACK_SIZE
	.align		4
.L_39:
        /*02ac*/ 	.byte	0x04, 0x1e
        /*02ae*/ 	.short	(.L_41 - .L_40)
.L_40:
        /*02b0*/ 	.word	0x00000000


	//----- nvinfo : EIATTR_CBANK_PARAM_SIZE
	.align		4
.L_41:
        /*02b4*/ 	.byte	0x03, 0x19
        /*02b6*/ 	.short	0x0470


	//----- nvinfo : EIATTR_PARAM_CBANK
	.align		4
        /*02b8*/ 	.byte	0x04, 0x0a
        /*02ba*/ 	.short	(.L_43 - .L_42)
	.align		4
.L_42:
        /*02bc*/ 	.word	index@(.nv.constant0._ZN7cutlass13device_kernelINS_4gemm6kernel13GemmUniversalIN4cute5tupleIJiiiiEEENS1_10collective13CollectiveMmaINS1_34MainloopSm90TmaGmmaWarpSpecializedILi5ENS5_IJNS4_1CILi1EEESB_SB_EEENS1_35KernelTmaWarpSpecializedCooperativeEEENS5_IJNSA_ILi128EEENSA_ILi64EEENSA_ILi32EEEEEENS_6half_tENS5_IJlSB_lEEESJ_SK_NS4_8TiledMMAINS4_8MMA_AtomIJNS4_4SM904GMMA25MMA_64x64x16_F32F16F16_SSILNSO_5MajorE0ELSQ_0ELNSO_7ScaleInE1ELSR_1EEEEEENS4_6LayoutINS5_IJNSA_ILi2EEESB_SB_EEENS5_IJSB_NSA_ILi0EEESX_EEEEENS5_IJNS4_10UnderscoreES10_S10_EEEEENS4_13SM90_TMA_LOADENS4_14ComposedLayoutINS4_7SwizzleILi2ELi4ELi3EEENS4_18smem_ptr_flag_bitsILi16EEENSU_INS5_IJNSA_ILi8EEESH_EEENS5_IJSH_SB_EEEEEEEvNS4_8identityES13_S1D_vS1E_EENS_8epilogue10collective6detail29Sm90TmaWarpSpecializedAdapterINS1H_15DefaultEpilogueISJ_SK_SK_NS1G_6thread17LinearCombinationISJ_Li1EffLNS1L_9ScaleType4KindE0ELNS_15FloatRoundStyleE2ESJ_EENS1_15EpilogueDefaultEEEEEvvEEEEvNT_6ParamsE)
        /*02c0*/ 	.short	0x0210
        /*02c2*/ 	.short	0x0470


	//----- nvinfo : EIATTR_SW_WAR
	.align		4
.L_43:
        /*02c4*/ 	.byte	0x04, 0x36
        /*02c6*/ 	.short	(.L_45 - .L_44)
.L_44:
        /*02c8*/ 	.word	0x00000008
.L_45:


//--------------------- .nv.callgraph             --------------------------
	.section	.nv.callgraph,"",@"SHT_CUDA_CALLGRAPH"
	.align	4
	.sectionentsize	8
	.align		4
        /*0000*/ 	.word	0x00000000
	.align		4
        /*0004*/ 	.word	0xffffffff
	.align		4
        /*0008*/ 	.word	index@(_ZN7cutlass13device_kernelINS_4gemm6kernel13GemmUniversalIN4cute5tupleIJiiiiEEENS1_10collective13CollectiveMmaINS1_34MainloopSm90TmaGmmaWarpSpecializedILi5ENS5_IJNS4_1CILi1EEESB_SB_EEENS1_35KernelTmaWarpSpecializedCooperativeEEENS5_IJNSA_ILi128EEENSA_ILi64EEENSA_ILi32EEEEEENS_6half_tENS5_IJlSB_lEEESJ_SK_NS4_8TiledMMAINS4_8MMA_AtomIJNS4_4SM904GMMA25MMA_64x64x16_F32F16F16_SSILNSO_5MajorE0ELSQ_0ELNSO_7ScaleInE1ELSR_1EEEEEENS4_6LayoutINS5_IJNSA_ILi2EEESB_SB_EEENS5_IJSB_NSA_ILi0EEESX_EEEEENS5_IJNS4_10UnderscoreES10_S10_EEEEENS4_13SM90_TMA_LOADENS4_14ComposedLayoutINS4_7SwizzleILi2ELi4ELi3EEENS4_18smem_ptr_flag_bitsILi16EEENSU_INS5_IJNSA_ILi8EEESH_EEENS5_IJSH_SB_EEEEEEEvNS4_8identityES13_S1D_vS1E_EENS_8epilogue10collective6detail29Sm90TmaWarpSpecializedAdapterINS1H_15DefaultEpilogueISJ_SK_SK_NS1G_6thread17LinearCombinationISJ_Li1EffLNS1L_9ScaleType4KindE0ELNS_15FloatRoundStyleE2ESJ_EENS1_15EpilogueDefaultEEEEEvvEEEEvNT_6ParamsE)
	.align		4
        /*000c*/ 	.word	index@(__assertfail)
	.align		4
        /*0010*/ 	.word	0x00000000
	.align		4
        /*0014*/ 	.word	0xfffffffe
	.align		4
        /*0018*/ 	.word	0x00000000
	.align		4
        /*001c*/ 	.word	0xfffffffd
	.align		4
        /*0020*/ 	.word	0x00000000
	.align		4
        /*0024*/ 	.word	0xfffffffc


//--------------------- .nv.constant4             --------------------------
	.section	.nv.constant4,"a",@progbits
	.align	8
	.align		8
.nv.constant4:
        /*0000*/ 	.dword	__assertfail
	.align		8
        /*0008*/ 	.dword	__unnamed_1
	.align		8
        /*0010*/ 	.dword	_ZN40_INTERNAL_13d3c7fb_4_k_cu_ac46ed59_284594cuda3std3__45__cpo5beginE
	.align		8
        /*0018*/ 	.dword	_ZN40_INTERNAL_13d3c7fb_4_k_cu_ac46ed59_284594cuda3std3__45__cpo3endE
	.align		8
        /*0020*/ 	.dword	_ZN40_INTERNAL_13d3c7fb_4_k_cu_ac46ed59_284594cuda3std3__45__cpo6cbeginE
	.align		8
        /*0028*/ 	.dword	_ZN40_INTERNAL_13d3c7fb_4_k_cu_ac46ed59_284594cuda3std3__45__cpo4cendE
	.align		8
        /*0030*/ 	.dword	_ZN40_INTERNAL_13d3c7fb_4_k_cu_ac46ed59_284594cuda3std3__442_GLOBAL__N__13d3c7fb_4_k_cu_ac46ed59_284596ignoreE
	.align		8
        /*0038*/ 	.dword	_ZN40_INTERNAL_13d3c7fb_4_k_cu_ac46ed59_284594cuda3std3__419piecewise_constructE
	.align		8
        /*0040*/ 	.dword	_ZN40_INTERNAL_13d3c7fb_4_k_cu_ac46ed59_284594cuda3std3__48in_placeE
	.align		8
        /*0048*/ 	.dword	_ZN40_INTERNAL_13d3c7fb_4_k_cu_ac46ed59_284594cuda3std6ranges3__45__cpo4swapE
	.align		8
        /*0050*/ 	.dword	_ZN40_INTERNAL_13d3c7fb_4_k_cu_ac46ed59_284594cuda3std6ranges3__45__cpo9iter_moveE
	.align		8
        /*0058*/ 	.dword	_ZN40_INTERNAL_13d3c7fb_4_k_cu_ac46ed59_284594cute7productE
	.align		8
        /*0060*/ 	.dword	_ZN40_INTERNAL_13d3c7fb_4_k_cu_ac46ed59_284594cute1_E
	.align		8
        /*0068*/ 	.dword	$str$22
	.align		8
        /*0070*/ 	.dword	$str$23


//--------------------- .text._ZN7cutlass13device_kernelINS_4gemm6kernel13GemmUniversalIN4cute5tupleIJiiiiEEENS1_10collective13CollectiveMmaINS1_34MainloopSm90TmaGmmaWarpSpecializedILi5ENS5_IJNS4_1CILi1EEESB_SB_EEENS1_35KernelTmaWarpSpecializedCooperativeEEENS5_IJNSA_ILi128EEENSA_ILi64EEENSA_ILi32EEEEEENS_6half_tENS5_IJlSB_lEEESJ_SK_NS4_8TiledMMAINS4_8MMA_AtomIJNS4_4SM904GMMA25MMA_64x64x16_F32F16F16_SSILNSO_5MajorE0ELSQ_0ELNSO_7ScaleInE1ELSR_1EEEEEENS4_6LayoutINS5_IJNSA_ILi2EEESB_SB_EEENS5_IJSB_NSA_ILi0EEESX_EEEEENS5_IJNS4_10UnderscoreES10_S10_EEEEENS4_13SM90_TMA_LOADENS4_14ComposedLayoutINS4_7SwizzleILi2ELi4ELi3EEENS4_18smem_ptr_flag_bitsILi16EEENSU_INS5_IJNSA_ILi8EEESH_EEENS5_IJSH_SB_EEEEEEEvNS4_8identityES13_S1D_vS1E_EENS_8epilogue10collective6detail29Sm90TmaWarpSpecializedAdapterINS1H_15DefaultEpilogueISJ_SK_SK_NS1G_6thread17LinearCombinationISJ_Li1EffLNS1L_9ScaleType4KindE0ELNS_15FloatRoundStyleE2ESJ_EENS1_15EpilogueDefaultEEEEEvvEEEEvNT_6ParamsE --------------------------
	.section	.text._ZN7cutlass13device_kernelINS_4gemm6kernel13GemmUniversalIN4cute5tupleIJiiiiEEENS1_10collective13CollectiveMmaINS1_34MainloopSm90TmaGmmaWarpSpecializedILi5ENS5_IJNS4_1CILi1EEESB_SB_EEENS1_35KernelTmaWarpSpecializedCooperativeEEENS5_IJNSA_ILi128EEENSA_ILi64EEENSA_ILi32EEEEEENS_6half_tENS5_IJlSB_lEEESJ_SK_NS4_8TiledMMAINS4_8MMA_AtomIJNS4_4SM904GMMA25MMA_64x64x16_F32F16F16_SSILNSO_5MajorE0ELSQ_0ELNSO_7ScaleInE1ELSR_1EEEEEENS4_6LayoutINS5_IJNSA_ILi2EEESB_SB_EEENS5_IJSB_NSA_ILi0EEESX_EEEEENS5_IJNS4_10UnderscoreES10_S10_EEEEENS4_13SM90_TMA_LOADENS4_14ComposedLayoutINS4_7SwizzleILi2ELi4ELi3EEENS4_18smem_ptr_flag_bitsILi16EEENSU_INS5_IJNSA_ILi8EEESH_EEENS5_IJSH_SB_EEEEEEEvNS4_8identityES13_S1D_vS1E_EENS_8epilogue10collective6detail29Sm90TmaWarpSpecializedAdapterINS1H_15DefaultEpilogueISJ_SK_SK_NS1G_6thread17LinearCombinationISJ_Li1EffLNS1L_9ScaleType4KindE0ELNS_15FloatRoundStyleE2ESJ_EENS1_15EpilogueDefaultEEEEEvvEEEEvNT_6ParamsE,"ax",@progbits
	.align	128
.text._ZN7cutlass13device_kernelINS_4gemm6kernel13GemmUniversalIN4cute5tupleIJiiiiEEENS1_10collective13CollectiveMmaINS1_34MainloopSm90TmaGmmaWarpSpecializedILi5ENS5_IJNS4_1CILi1EEESB_SB_EEENS1_35KernelTmaWarpSpecializedCooperativeEEENS5_IJNSA_ILi128EEENSA_ILi64EEENSA_ILi32EEEEEENS_6half_tENS5_IJlSB_lEEESJ_SK_NS4_8TiledMMAINS4_8MMA_AtomIJNS4_4SM904GMMA25MMA_64x64x16_F32F16F16_SSILNSO_5MajorE0ELSQ_0ELNSO_7ScaleInE1ELSR_1EEEEEENS4_6LayoutINS5_IJNSA_ILi2EEESB_SB_EEENS5_IJSB_NSA_ILi0EEESX_EEEEENS5_IJNS4_10UnderscoreES10_S10_EEEEENS4_13SM90_TMA_LOADENS4_14ComposedLayoutINS4_7SwizzleILi2ELi4ELi3EEENS4_18smem_ptr_flag_bitsILi16EEENSU_INS5_IJNSA_ILi8EEESH_EEENS5_IJSH_SB_EEEEEEEvNS4_8identityES13_S1D_vS1E_EENS_8epilogue10collective6detail29Sm90TmaWarpSpecializedAdapterINS1H_15DefaultEpilogueISJ_SK_SK_NS1G_6thread17LinearCombinationISJ_Li1EffLNS1L_9ScaleType4KindE0ELNS_15FloatRoundStyleE2ESJ_EENS1_15EpilogueDefaultEEEEEvvEEEEvNT_6ParamsE:
        .type           _ZN7cutlass13device_kernelINS_4gemm6kernel13GemmUniversalIN4cute5tupleIJiiiiEEENS1_10collective13CollectiveMmaINS1_34MainloopSm90TmaGmmaWarpSpecializedILi5ENS5_IJNS4_1CILi1EEESB_SB_EEENS1_35KernelTmaWarpSpecializedCooperativeEEENS5_IJNSA_ILi128EEENSA_ILi64EEENSA_ILi32EEEEEENS_6half_tENS5_IJlSB_lEEESJ_SK_NS4_8TiledMMAINS4_8MMA_AtomIJNS4_4SM904GMMA25MMA_64x64x16_F32F16F16_SSILNSO_5MajorE0ELSQ_0ELNSO_7ScaleInE1ELSR_1EEEEEENS4_6LayoutINS5_IJNSA_ILi2EEESB_SB_EEENS5_IJSB_NSA_ILi0EEESX_EEEEENS5_IJNS4_10UnderscoreES10_S10_EEEEENS4_13SM90_TMA_LOADENS4_14ComposedLayoutINS4_7SwizzleILi2ELi4ELi3EEENS4_18smem_ptr_flag_bitsILi16EEENSU_INS5_IJNSA_ILi8EEESH_EEENS5_IJSH_SB_EEEEEEEvNS4_8identityES13_S1D_vS1E_EENS_8epilogue10collective6detail29Sm90TmaWarpSpecializedAdapterINS1H_15DefaultEpilogueISJ_SK_SK_NS1G_6thread17LinearCombinationISJ_Li1EffLNS1L_9ScaleType4KindE0ELNS_15FloatRoundStyleE2ESJ_EENS1_15EpilogueDefaultEEEEEvvEEEEvNT_6ParamsE,@function
        .size           _ZN7cutlass13device_kernelINS_4gemm6kernel13GemmUniversalIN4cute5tupleIJiiiiEEENS1_10collective13CollectiveMmaINS1_34MainloopSm90TmaGmmaWarpSpecializedILi5ENS5_IJNS4_1CILi1EEESB_SB_EEENS1_35KernelTmaWarpSpecializedCooperativeEEENS5_IJNSA_ILi128EEENSA_ILi64EEENSA_ILi32EEEEEENS_6half_tENS5_IJlSB_lEEESJ_SK_NS4_8TiledMMAINS4_8MMA_AtomIJNS4_4SM904GMMA25MMA_64x64x16_F32F16F16_SSILNSO_5MajorE0ELSQ_0ELNSO_7ScaleInE1ELSR_1EEEEEENS4_6LayoutINS5_IJNSA_ILi2EEESB_SB_EEENS5_IJSB_NSA_ILi0EEESX_EEEEENS5_IJNS4_10UnderscoreES10_S10_EEEEENS4_13SM90_TMA_LOADENS4_14ComposedLayoutINS4_7SwizzleILi2ELi4ELi3EEENS4_18smem_ptr_flag_bitsILi16EEENSU_INS5_IJNSA_ILi8EEESH_EEENS5_IJSH_SB_EEEEEEEvNS4_8identityES13_S1D_vS1E_EENS_8epilogue10collective6detail29Sm90TmaWarpSpecializedAdapterINS1H_15DefaultEpilogueISJ_SK_SK_NS1G_6thread17LinearCombinationISJ_Li1EffLNS1L_9ScaleType4KindE0ELNS_15FloatRoundStyleE2ESJ_EENS1_15EpilogueDefaultEEEEEvvEEEEvNT_6ParamsE,(.L_x_132 - _ZN7cutlass13device_kernelINS_4gemm6kernel13GemmUniversalIN4cute5tupleIJiiiiEEENS1_10collective13CollectiveMmaINS1_34MainloopSm90TmaGmmaWarpSpecializedILi5ENS5_IJNS4_1CILi1EEESB_SB_EEENS1_35KernelTmaWarpSpecializedCooperativeEEENS5_IJNSA_ILi128EEENSA_ILi64EEENSA_ILi32EEEEEENS_6half_tENS5_IJlSB_lEEESJ_SK_NS4_8TiledMMAINS4_8MMA_AtomIJNS4_4SM904GMMA25MMA_64x64x16_F32F16F16_SSILNSO_5MajorE0ELSQ_0ELNSO_7ScaleInE1ELSR_1EEEEEENS4_6LayoutINS5_IJNSA_ILi2EEESB_SB_EEENS5_IJSB_NSA_ILi0EEESX_EEEEENS5_IJNS4_10UnderscoreES10_S10_EEEEENS4_13SM90_TMA_LOADENS4_14ComposedLayoutINS4_7SwizzleILi2ELi4ELi3EEENS4_18smem_ptr_flag_bitsILi16EEENSU_INS5_IJNSA_ILi8EEESH_EEENS5_IJSH_SB_EEEEEEEvNS4_8identityES13_S1D_vS1E_EENS_8epilogue10collective6detail29Sm90TmaWarpSpecializedAdapterINS1H_15DefaultEpilogueISJ_SK_SK_NS1G_6thread17LinearCombinationISJ_Li1EffLNS1L_9ScaleType4KindE0ELNS_15FloatRoundStyleE2ESJ_EENS1_15EpilogueDefaultEEEEEvvEEEEvNT_6ParamsE)
        .other          _ZN7cutlass13device_kernelINS_4gemm6kernel13GemmUniversalIN4cute5tupleIJiiiiEEENS1_10collective13CollectiveMmaINS1_34MainloopSm90TmaGmmaWarpSpecializedILi5ENS5_IJNS4_1CILi1EEESB_SB_EEENS1_35KernelTmaWarpSpecializedCooperativeEEENS5_IJNSA_ILi128EEENSA_ILi64EEENSA_ILi32EEEEEENS_6half_tENS5_IJlSB_lEEESJ_SK_NS4_8TiledMMAINS4_8MMA_AtomIJNS4_4SM904GMMA25MMA_64x64x16_F32F16F16_SSILNSO_5MajorE0ELSQ_0ELNSO_7ScaleInE1ELSR_1EEEEEENS4_6LayoutINS5_IJNSA_ILi2EEESB_SB_EEENS5_IJSB_NSA_ILi0EEESX_EEEEENS5_IJNS4_10UnderscoreES10_S10_EEEEENS4_13SM90_TMA_LOADENS4_14ComposedLayoutINS4_7SwizzleILi2ELi4ELi3EEENS4_18smem_ptr_flag_bitsILi16EEENSU_INS5_IJNSA_ILi8EEESH_EEENS5_IJSH_SB_EEEEEEEvNS4_8identityES13_S1D_vS1E_EENS_8epilogue10collective6detail29Sm90TmaWarpSpecializedAdapterINS1H_15DefaultEpilogueISJ_SK_SK_NS1G_6thread17LinearCombinationISJ_Li1EffLNS1L_9ScaleType4KindE0ELNS_15FloatRoundStyleE2ESJ_EENS1_15EpilogueDefaultEEEEEvvEEEEvNT_6ParamsE,@"STO_CUDA_ENTRY STV_DEFAULT"
_ZN7cutlass13device_kernelINS_4gemm6kernel13GemmUniversalIN4cute5tupleIJiiiiEEENS1_10collective13CollectiveMmaINS1_34MainloopSm90TmaGmmaWarpSpecializedILi5ENS5_IJNS4_1CILi1EEESB_SB_EEENS1_35KernelTmaWarpSpecializedCooperativeEEENS5_IJNSA_ILi128EEENSA_ILi64EEENSA_ILi32EEEEEENS_6half_tENS5_IJlSB_lEEESJ_SK_NS4_8TiledMMAINS4_8MMA_AtomIJNS4_4SM904GMMA25MMA_64x64x16_F32F16F16_SSILNSO_5MajorE0ELSQ_0ELNSO_7ScaleInE1ELSR_1EEEEEENS4_6LayoutINS5_IJNSA_ILi2EEESB_SB_EEENS5_IJSB_NSA_ILi0EEESX_EEEEENS5_IJNS4_10UnderscoreES10_S10_EEEEENS4_13SM90_TMA_LOADENS4_14ComposedLayoutINS4_7SwizzleILi2ELi4ELi3EEENS4_18smem_ptr_flag_bitsILi16EEENSU_INS5_IJNSA_ILi8EEESH_EEENS5_IJSH_SB_EEEEEEEvNS4_8identityES13_S1D_vS1E_EENS_8epilogue10collective6detail29Sm90TmaWarpSpecializedAdapterINS1H_15DefaultEpilogueISJ_SK_SK_NS1G_6thread17LinearCombinationISJ_Li1EffLNS1L_9ScaleType4KindE0ELNS_15FloatRoundStyleE2ESJ_EENS1_15EpilogueDefaultEEEEEvvEEEEvNT_6ParamsE:
[----:B------:R-:W0:Y:S01]  /*0000*/  LDC R1, c[0x0][0x28] ;  /* 0x00000a00ff017b82 */ /* 0x000e220000000800 */
[----:B------:R-:W1:Y:S01]  /*0010*/  S2R R18, SR_TID.X ;  /* 0x0000000000127919 */ /* 0x000e620000002100 */
[----:B------:R-:W-:Y:S01]  /*0020*/  ELECT P0, URZ, PT ;  /* 0x00000000003f782f */ /* 0x000fe20003800000 */
[----:B------:R-:W-:Y:S01]  /*0030*/  BSSY B0, `(.L_x_0) ;  /* 0x000000f000007945 */ /* 0x000fe20003800000 */
[--C-:B-1----:R-:W-:Y:S02]  /*0040*/  SHF.R.U32.HI R0, RZ, 0x5, R18.reuse ;  /* 0x00000005ff007819 */ /* 0x102fe40000011612 */
[----:B------:R-:W-:-:S03]  /*0050*/  SHF.R.U32.HI R22, RZ, 0x7, R18 ;  /* 0x00000007ff167819 */ /* 0x000fc60000011612 */
[----:B------:R-:W1:Y:S04]  /*0060*/  SHFL.IDX PT, R5, R0, RZ, 0x1f ;  /* 0x00001fff00057589 */ /* 0x000e6800000e0000 */
[----:B------:R2:W3:Y:S01]  /*0070*/  SHFL.IDX PT, R8, R22, RZ, 0x1f ;  /* 0x00001fff16087589 */ /* 0x0004e200000e0000 */
[----:B-1----:R-:W-:-:S13]  /*0080*/  ISETP.NE.OR P0, PT, R5, RZ, !P0 ;  /* 0x000000ff0500720c */ /* 0x002fda0004705670 */
[----:B0-23--:R-:W-:Y:S05]  /*0090*/  @P0 BRA `(.L_x_1) ;  /* 0x0000000000200947 */ /* 0x00dfea0003800000 */
[----:B------:R-:W-:Y:S02]  /*00a0*/  ULDC.64 UR4, c[0x0][0x198] ;  /* 0x0000660000047ab9 */ /* 0x000fe40000000a00 */
[----:B------:R-:W-:Y:S02]  /*00b0*/  UIADD3 UR6, UP0, UR4, 0xf0, URZ ;  /* 0x000000f004067890 */ /* 0x000fe4000ff1e03f */
[----:B------:R-:W-:Y:S02]  /*00c0*/  UIADD3 UR4, UP1, UR4, 0x1f0, URZ ;  /* 0x000001f004047890 */ /* 0x000fe4000ff3e03f */
[----:B------:R-:W-:Y:S02]  /*00d0*/  UIADD3.X UR7, URZ, UR5, URZ, UP0, !UPT ;  /* 0x000000053f077290 */ /* 0x000fe400087fe43f */
[----:B------:R-:W-:-:S07]  /*00e0*/  UIADD3.X UR5, URZ, UR5, URZ, UP1, !UPT ;  /* 0x000000053f057290 */ /* 0x000fce0008ffe43f */
[----:B------:R0:W-:Y:S02]  /*00f0*/  UTMACCTL.PF [UR6] ;  /* 0x00000000060079b9 */ /* 0x0001e40008040000 */
[----:B------:R0:W-:Y:S02]  /*0100*/  UTMACCTL.PF [UR4] ;  /* 0x00000000040079b9 */ /* 0x0001e40008040000 */
[----:B0-----:R-:W-:Y:S01]  /*0110*/  NOP ;  /* 0x0000000000007918 */ /* 0x001fe20000000000 */
.L_x_1:
[----:B------:R-:W-:Y:S05]  /*0120*/  BSYNC B0 ;  /* 0x0000000000007941 */ /* 0x000fea0003800000 */
.L_x_0:
[----:B------:R-:W0:Y:S02]  /*0130*/  SHFL.IDX PT, R2, R0, RZ, 0x1f ;  /* 0x00001fff00027589 */ /* 0x000e2400000e0000 */
[----:B0-----:R-:W-:-:S13]  /*0140*/  ISETP.NE.AND P0, PT, R2, RZ, PT ;  /* 0x000000ff0200720c */ /* 0x001fda0003f05270 */
[----:B------:R-:W-:Y:S05]  /*0150*/  @P0 BRA `(.L_x_2) ;  /* 0x0000000000600947 */ /* 0x000fea0003800000 */
[----:B------:R-:W0:Y:S01]  /*0160*/  S2UR UR8, SR_CgaCtaId ;  /* 0x00000000000879c3 */ /* 0x000e220000008800 */
[----:B------:R-:W-:Y:S01]  /*0170*/  UMOV UR4, 0x400 ;  /* 0x0000040000047882 */ /* 0x000fe20000000000 */
[----:B------:R-:W-:Y:S01]  /*0180*/  UMOV UR5, 0x1 ;  /* 0x0000000100057882 */ /* 0x000fe20000000000 */
[----:B------:R-:W-:Y:S01]  /*0190*/  UMOV UR6, 0x100 ;  /* 0x0000010000067882 */ /* 0x000fe20000000000 */
[----:B------:R-:W-:Y:S01]  /*01a0*/  ELECT P0, URZ, PT ;  /* 0x00000000003f782f */ /* 0x000fe20003800000 */
[----:B------:R-:W-:-:S04]  /*01b0*/  UIADD3 UR6, -UR6, 0x100000, URZ ;  /* 0x0010000006067890 */ /* 0x000fc8000fffe13f */
[----:B------:R-:W-:Y:S02]  /*01c0*/  USHF.L.U32 UR7, UR6, 0xb, URZ ;  /* 0x0000000b06077899 */ /* 0x000fe4000800063f */
[----:B------:R-:W-:Y:S02]  /*01d0*/  USHF.L.U32 UR6, UR6, 0x1, URZ ;  /* 0x0000000106067899 */ /* 0x000fe4000800063f */
[----:B0-----:R-:W-:Y:S02]  /*01e0*/  ULEA UR8, UR8, UR4, 0x18 ;  /* 0x0000000408087291 */ /* 0x001fe4000f8ec03f */
[----:B------:R-:W-:-:S04]  /*01f0*/  UIADD3 UR4, -UR5, 0x100000, URZ ;  /* 0x0010000005047890 */ /* 0x000fc8000fffe13f */
[----:B------:R-:W-:Y:S02]  /*0200*/  USHF.L.U32 UR5, UR4, 0xb, URZ ;  /* 0x0000000b04057899 */ /* 0x000fe4000800063f */
[----:B------:R-:W-:Y:S01]  /*0210*/  USHF.L.U32 UR4, UR4, 0x1, URZ ;  /* 0x0000000104047899 */ /* 0x000fe2000800063f */
[----:B------:R-:W0:Y:S11]  /*0220*/  FENCE.VIEW.ASYNC.S ;  /* 0x00000000000073c6 */ /* 0x000e360000000000 */
[----:B0-----:R0:W1:Y:S01]  /*0230*/  SYNCS.EXCH.64 URZ, [UR8], UR4 ;  /* 0x00000004083f75b2 */ /* 0x0010620008000100 */
[----:B------:R0:W2:Y:S01]  /*0240*/  SYNCS.EXCH.64 URZ, [UR8+0x28], UR6 ;  /* 0x00002806083f75b2 */ /* 0x0000a20008000100 */
[----:B------:R0:W3:Y:S01]  /*0250*/  SYNCS.EXCH.64 URZ, [UR8+0x8], UR4 ;  /* 0x00000804083f75b2 */ /* 0x0000e20008000100 */
[----:B------:R0:W4:Y:S01]  /*0260*/  SYNCS.EXCH.64 URZ, [UR8+0x30], UR6 ;  /* 0x00003006083f75b2 */ /* 0x0001220008000100 */
[----:B------:R0:W0:Y:S01]  /*0270*/  SYNCS.EXCH.64 URZ, [UR8+0x10], UR4 ;  /* 0x00001004083f75b2 */ /* 0x0000220008000100 */
[----:B------:R0:W0:Y:S01]  /*0280*/  SYNCS.EXCH.64 URZ, [UR8+0x38], UR6 ;  /* 0x00003806083f75b2 */ /* 0x0000220008000100 */
[----:B------:R0:W0:Y:S01]  /*0290*/  SYNCS.EXCH.64 URZ, [UR8+0x18], UR4 ;  /* 0x00001804083f75b2 */ /* 0x0000220008000100 */
[----:B------:R0:W0:Y:S01]  /*02a0*/  SYNCS.EXCH.64 URZ, [UR8+0x40], UR6 ;  /* 0x00004006083f75b2 */ /* 0x0000220008000100 */
[----:B------:R0:W0:Y:S01]  /*02b0*/  SYNCS.EXCH.64 URZ, [UR8+0x20], UR4 ;  /* 0x00002004083f75b2 */ /* 0x0000220008000100 */
[----:B------:R0:W0:Y:S01]  /*02c0*/  SYNCS.EXCH.64 URZ, [UR8+0x48], UR6 ;  /* 0x00004806083f75b2 */ /* 0x0000220008000100 */
[----:B------:R-:W-:Y:S01]  /*02d0*/  NOP ;  /* 0x0000000000007918 */ /* 0x000fe20000000000 */
.L_x_2:
[----:B------:R-:W5:Y:S01]  /*02e0*/  SHFL.IDX PT, R0, R0, RZ, 0x1f ;  /* 0x00001fff00007589 */ /* 0x000f6200000e0000 */
[----:B------:R-:W-:Y:S01]  /*02f0*/  ELECT P0, URZ, PT ;  /* 0x00000000003f782f */ /* 0x000fe20003800000 */
[----:B------:R-:W1:Y:S01]  /*0300*/  LDC R2, c[0x0][0x65c] ;  /* 0x00019700ff027b82 */ /* 0x000e620000000800 */
[----:B------:R-:W-:Y:S01]  /*0310*/  SHF.R.S32.HI R6, RZ, 0x1f, R5 ;  /* 0x0000001fff067819 */ /* 0x000fe20000011405 */
[----:B------:R-:W2:Y:S01]  /*0320*/  S2R R3, SR_CTAID.Y ;  /* 0x0000000000037919 */ /* 0x000ea20000002600 */
[----:B0-----:R-:W-:Y:S01]  /*0330*/  UMOV UR4, 0x20 ;  /* 0x0000002000047882 */ /* 0x001fe20000000000 */
[----:B------:R-:W-:Y:S01]  /*0340*/  ISETP.NE.AND P2, PT, R8, RZ, PT ;  /* 0x000000ff0800720c */ /* 0x000fe20003f45270 */
[----:B------:R-:W-:Y:S01]  /*0350*/  NOP ;  /* 0x0000000000007918 */ /* 0x000fe20000000000 */
[----:B------:R-:W0:Y:S01]  /*0360*/  S2R R4, SR_CTAID.X ;  /* 0x0000000000047919 */ /* 0x000e220000002500 */
[----:B------:R-:W-:Y:S01]  /*0370*/  LEA.HI R6, R6, R5, RZ, 0x2 ;  /* 0x0000000506067211 */ /* 0x000fe200078f10ff */
[----:B------:R-:W-:Y:S01]  /*0380*/  NOP ;  /* 0x0000000000007918 */ /* 0x000fe20000000000 */
[----:B-----5:R-:W-:-:S02]  /*0390*/  ISETP.NE.OR P0, PT, R0, RZ, !P0 ;  /* 0x000000ff0000720c */ /* 0x020fc40004705670 */
[----:B-1----:R-:W-:-:S04]  /*03a0*/  ISETP.NE.AND P3, PT, R2, 0x1, PT ;  /* 0x000000010200780c */ /* 0x002fc80003f65270 */
[----:B------:R-:W-:Y:S02]  /*03b0*/  P2R R0, PR, RZ, 0x8 ;  /* 0x00000008ff007803 */ /* 0x000fe40000000000 */
[----:B------:R-:W-:-:S05]  /*03c0*/  LOP3.LUT R0, R6, 0xfffffffc, RZ, 0xc0, !PT ;  /* 0xfffffffc06007812 */ /* 0x000fca00078ec0ff */
[----:B------:R-:W-:Y:S01]  /*03d0*/  VOTEU.ALL UP0, P0 ;  /* 0x00000000003f7886 */ /* 0x000fe20000000000 */
[----:B------:R-:W-:Y:S01]  /*03e0*/  IMAD.IADD R0, R5, 0x1, -R0 ;  /* 0x0000000105007824 */ /* 0x000fe200078e0a00 */
[----:B------:R-:W0:Y:S01]  /*03f0*/  @P3 LDC R17, c[0x0][0x10] ;  /* 0x00000400ff113b82 */ /* 0x000e220000000800 */
[----:B------:R-:W-:Y:S01]  /*0400*/  VOTEU.ALL UP1, P0 ;  /* 0x00000000003f7886 */ /* 0x000fe20000020000 */
[----:B--2---:R-:W-:Y:S01]  /*0410*/  @P3 IMAD.MOV.U32 R6, RZ, RZ, R3 ;  /* 0x000000ffff063224 */ /* 0x004fe200078e0003 */
[----:B------:R-:W-:Y:S01]  /*0420*/  @!UP0 UMOV UR6, 0x400 ;  /* 0x0000040000068882 */ /* 0x000fe20000000000 */
[----:B------:R-:W-:-:S04]  /*0430*/  @!UP0 UIADD3 UR4, -UR4, 0x100000, URZ ;  /* 0x0010000004048890 */ /* 0x000fc8000fffe13f */
[----:B------:R-:W-:Y:S02]  /*0440*/  @!UP0 USHF.L.U32 UR5, UR4, 0xb, URZ ;  /* 0x0000000b04058899 */ /* 0x000fe4000800063f */
[----:B------:R-:W-:Y:S01]  /*0450*/  @!UP0 USHF.L.U32 UR4, UR4, 0x1, URZ ;  /* 0x0000000104048899 */ /* 0x000fe2000800063f */
[----:B------:R-:W-:Y:S02]  /*0460*/  @P3 IMAD.MOV.U32 R7, RZ, RZ, RZ ;  /* 0x000000ffff073224 */ /* 0x000fe400078e00ff */
[----:B------:R-:W-:Y:S01]  /*0470*/  IMAD.MOV.U32 R5, RZ, RZ, RZ ;  /* 0x000000ffff057224 */ /* 0x000fe200078e00ff */
[----:B------:R-:W1:Y:S01]  /*0480*/  @!UP0 S2UR UR7, SR_CgaCtaId ;  /* 0x00000000000789c3 */ /* 0x000e620000008800 */
[----:B------:R-:W-:-:S07]  /*0490*/  @P3 IMAD.MOV.U32 R11, RZ, RZ, RZ ;  /* 0x000000ffff0b3224 */ /* 0x000fce00078e00ff */
[----:B------:R-:W2:Y:S01]  /*04a0*/  @!P3 LDC R9, c[0x0][0xc] ;  /* 0x00000300ff09bb82 */ /* 0x000ea20000000800 */
[----:B0-----:R-:W-:-:S04]  /*04b0*/  @P3 IMAD.WIDE.U32 R16, R4, R17, R6 ;  /* 0x0000001104103225 */ /* 0x001fc800078e0006 */
[----:B------:R-:W-:Y:S01]  /*04c0*/  @P3 IMAD.IADD R17, R17, 0x1, R11 ;  /* 0x0000000111113824 */ /* 0x000fe200078e020b */
[----:B-1----:R-:W-:Y:S01]  /*04d0*/  @!UP0 ULEA UR6, UR7, UR6, 0x18 ;  /* 0x0000000607068291 */ /* 0x002fe2000f8ec03f */
[----:B------:R-:W-:Y:S01]  /*04e0*/  VOTEU.ALL UP0, P0 ;  /* 0x00000000003f7886 */ /* 0x000fe20000000000 */
[----:B------:R-:W-:-:S04]  /*04f0*/  ISETP.NE.AND P0, PT, R0, 0x3, PT ;  /* 0x000000030000780c */ /* 0x000fc80003f05270 */
[----:B------:R-:W-:Y:S01]  /*0500*/  ISETP.EQ.OR P0, PT, R0, RZ, !P0 ;  /* 0x000000ff0000720c */ /* 0x000fe20004702670 */
[----:B--2---:R-:W-:-:S03]  /*0510*/  @!P3 IMAD.WIDE.U32 R6, R9, R3, R4 ;  /* 0x000000030906b225 */ /* 0x004fc600078e0004 */
[C---:B------:R-:W-:Y:S01]  /*0520*/  ISETP.EQ.AND P0, PT, R8.reuse, RZ, P0 ;  /* 0x000000ff0800720c */ /* 0x040fe20000702270 */
[----:B------:R-:W-:Y:S01]  /*0530*/  VIADD R8, R8, 0xffffffff ;  /* 0xffffffff08087836 */ /* 0x000fe20000000000 */
[----:B------:R-:W0:Y:S02]  /*0540*/  FENCE.VIEW.ASYNC.S ;  /* 0x00000000000073c6 */ /* 0x000e240000000000 */
[----:B0-----:R0:W3:Y:S01]  /*0550*/  @!UP0 SYNCS.EXCH.64 URZ, [UR6+0x60], UR4 ;  /* 0x00006004063f85b2 */ /* 0x0010e20008000100 */
[----:B------:R-:W-:Y:S01]  /*0560*/  @!P3 IMAD.MOV.U32 R16, RZ, RZ, R6 ;  /* 0x000000ffff10b224 */ /* 0x000fe200078e0006 */
[----:B------:R-:W-:Y:S01]  /*0570*/  SEL R19, RZ, 0x1, !P0 ;  /* 0x00000001ff137807 */ /* 0x000fe20004000000 */
[----:B------:R-:W-:Y:S01]  /*0580*/  @!P3 IMAD.MOV.U32 R17, RZ, RZ, R7 ;  /* 0x000000ffff11b224 */ /* 0x000fe200078e0007 */
[----:B------:R-:W-:-:S04]  /*0590*/  ISETP.GE.U32.AND P1, PT, R8, 0x2, PT ;  /* 0x000000020800780c */ /* 0x000fc80003f26070 */
[----:B------:R-:W-:Y:S01]  /*05a0*/  SEL R19, R19, 0x2, P1 ;  /* 0x0000000213137807 */ /* 0x000fe20000800000 */
[----:B------:R0:W3:Y:S01]  /*05b0*/  @!UP1 SYNCS.EXCH.64 URZ, [UR6+0x68], UR4 ;  /* 0x00006804063f95b2 */ /* 0x0000e20008000100 */
[----:B------:R-:W-:Y:S01]  /*05c0*/  NOP ;  /* 0x0000000000007918 */ /* 0x000fe20000000000 */
[----:B---34-:R-:W-:Y:S06]  /*05d0*/  BAR.SYNC.DEFER_BLOCKING 0x0 ;  /* 0x0000000000007b1d */ /* 0x018fec0000010000 */
[----:B------:R-:W-:Y:S05]  /*05e0*/  @!P2 BRA `(.L_x_3) ;  /* 0x0000003c009ca947 */ /* 0x000fea0003800000 */
[----:B------:R-:W-:-:S13]  /*05f0*/  ISETP.GT.U32.AND P0, PT, R8, 0x1, PT ;  /* 0x000000010800780c */ /* 0x000fda0003f04070 */
[----:B0-----:R-:W-:Y:S05]  /*0600*/  @P0 EXIT ;  /* 0x000000000000094d */ /* 0x001fea0003800000 */
[----:B------:R-:W-:Y:S01]  /*0610*/  ULDC.64 UR4, c[0x0][0x650] ;  /* 0x0001940000047ab9 */ /* 0x000fe20000000a00 */
[----:B------:R-:W-:Y:S01]  /*0620*/  PRMT R0, RZ, 0x7610, R0 ;  /* 0x00007610ff007816 */ /* 0x000fe20000000000 */
[----:B------:R-:W-:Y:S01]  /*0630*/  IMAD.MOV.U32 R58, RZ, RZ, -0x1 ;  /* 0xffffffffff3a7424 */ /* 0x000fe200078e00ff */
[----:B------:R-:W-:Y:S01]  /*0640*/  ISETP.GE.U32.AND P0, PT, R16, UR4, PT ;  /* 0x0000000410007c0c */ /* 0x000fe2000bf06070 */
[----:B------:R-:W-:Y:S02]  /*0650*/  IMAD.MOV.U32 R59, RZ, RZ, -0x1 ;  /* 0xffffffffff3b7424 */ /* 0x000fe400078e00ff */
[----:B------:R-:W-:Y:S01]  /*0660*/  IMAD.MOV.U32 R57, RZ, RZ, -0x1 ;  /* 0xffffffffff397424 */ /* 0x000fe200078e00ff */
[----:B------:R-:W-:-:S13]  /*0670*/  ISETP.GE.U32.AND.EX P0, PT, R17, UR5, PT, P0 ;  /* 0x0000000511007c0c */ /* 0x000fda000bf06100 */
[----:B------:R-:W-:Y:S05]  /*0680*/  @P0 BRA `(.L_x_4) ;  /* 0x0000000400540947 */ /* 0x000fea0003800000 */
[----:B------:R-:W0:Y:S01]  /*0690*/  LDC.64 R14, c[0x0][0x628] ;  /* 0x00018a00ff0e7b82 */ /* 0x000e220000000a00 */
[----:B------:R-:W-:Y:S02]  /*06a0*/  IMAD.MOV.U32 R6, RZ, RZ, R16 ;  /* 0x000000ffff067224 */ /* 0x000fe400078e0010 */
[----:B------:R-:W-:-:S05]  /*06b0*/  IMAD.MOV.U32 R7, RZ, RZ, R17 ;  /* 0x000000ffff077224 */ /* 0x000fca00078e0011 */
[----:B------:R-:W1:Y:S08]  /*06c0*/  LDC R0, c[0x0][0x630] ;  /* 0x00018c00ff007b82 */ /* 0x000e700000000800 */
[----:B------:R-:W2:Y:S01]  /*06d0*/  LDC.64 R20, c[0x0][0x620] ;  /* 0x00018800ff147b82 */ /* 0x000ea20000000a00 */
[----:B0-----:R-:W-:-:S04]  /*06e0*/  ISETP.NE.U32.AND P0, PT, R14, RZ, PT ;  /* 0x000000ff0e00720c */ /* 0x001fc80003f05070 */
[----:B------:R-:W-:-:S13]  /*06f0*/  ISETP.NE.AND.EX P0, PT, R15, RZ, PT, P0 ;  /* 0x000000ff0f00720c */ /* 0x000fda0003f05300 */
[----:B-12---:R-:W-:Y:S05]  /*0700*/  @!P0 BRA `(.L_x_5) ;  /* 0x0000000000288947 */ /* 0x006fea0003800000 */
[----:B------:R-:W0:Y:S02]  /*0710*/  LDC R11, c[0x0][0x634] ;  /* 0x00018d00ff0b7b82 */ /* 0x000e240000000800 */
[----:B0-----:R-:W-:-:S05]  /*0720*/  IADD3 R11, P0, R16, R11, RZ ;  /* 0x0000000b100b7210 */ /* 0x001fca0007f1e0ff */
[----:B------:R-:W-:-:S04]  /*0730*/  IMAD.X R13, RZ, RZ, R17, P0 ;  /* 0x000000ffff0d7224 */ /* 0x000fc800000e0611 */
[----:B------:R-:W-:-:S04]  /*0740*/  IMAD.WIDE.U32 R6, R13, R14, RZ ;  /* 0x0000000e0d067225 */ /* 0x000fc800078e00ff */
[----:B------:R-:W-:-:S04]  /*0750*/  IMAD.WIDE.U32 R8, P0, R11, R15, R6 ;  /* 0x0000000f0b087225 */ /* 0x000fc80007800006 */
[----:B------:R-:W-:-:S04]  /*0760*/  IMAD.WIDE.U32 R6, R11, R14, RZ ;  /* 0x0000000e0b067225 */ /* 0x000fc800078e00ff */
[----:B------:R-:W-:Y:S01]  /*0770*/  IMAD.X R11, RZ, RZ, RZ, P0 ;  /* 0x000000ffff0b7224 */ /* 0x000fe200000e06ff */
[----:B------:R-:W-:Y:S01]  /*0780*/  IADD3 RZ, P0, R7, R8, RZ ;  /* 0x0000000807ff7210 */ /* 0x000fe20007f1e0ff */
[----:B------:R-:W-:-:S04]  /*0790*/  IMAD.MOV.U32 R10, RZ, RZ, R9 ;  /* 0x000000ffff0a7224 */ /* 0x000fc800078e0009 */
[----:B------:R-:W-:-:S08]  /*07a0*/  IMAD.WIDE.U32.X R6, R13, R15, R10, P0 ;  /* 0x0000000f0d067225 */ /* 0x000fd000000e040a */
.L_x_5:
[-CC-:B------:R-:W-:Y:S01]  /*07b0*/  SHF.R.U64 R57, R6, R0.reuse, R7.reuse ;  /* 0x0000000006397219 */ /* 0x180fe20000001207 */
[----:B------:R-:W0:Y:S01]  /*07c0*/  LDC R10, c[0x0][0x618] ;  /* 0x00018600ff0a7b82 */ /* 0x000e220000000800 */
[----:B------:R-:W-:Y:S01]  /*07d0*/  SHF.R.U32.HI R5, RZ, R0, R7 ;  /* 0x00000000ff057219 */ /* 0x000fe20000011607 */
[----:B------:R-:W-:Y:S01]  /*07e0*/  ULDC UR4, c[0x0][0x150] ;  /* 0x0000540000047ab9 */ /* 0x000fe20000000800 */
[----:B------:R-:W-:Y:S02]  /*07f0*/  IADD3 R9, P0, RZ, -R57, RZ ;  /* 0x80000039ff097210 */ /* 0x000fe40007f1e0ff */
[----:B------:R-:W-:-:S03]  /*0800*/  I2FP.F32.U32 R0, R4 ;  /* 0x0000000400007245 */ /* 0x000fc60000201000 */
[----:B------:R-:W1:Y:S01]  /*0810*/  LDC.64 R28, c[0x0][0x640] ;  /* 0x00019000ff1c7b82 */ /* 0x000e620000000a00 */
[----:B------:R-:W-:Y:S02]  /*0820*/  IMAD.X R11, RZ, RZ, ~R5, P0 ;  /* 0x000000ffff0b7224 */ /* 0x000fe400000e0e05 */
[----:B------:R-:W-:Y:S01]  /*0830*/  FMUL R0, R0, UR4 ;  /* 0x0000000400007c20 */ /* 0x000fe20008400000 */
[----:B------:R-:W-:Y:S01]  /*0840*/  IMAD.WIDE.U32 R6, R9, R20, R16 ;  /* 0x0000001409067225 */ /* 0x000fe200078e0010 */
[----:B------:R-:W-:-:S03]  /*0850*/  ULDC UR4, c[0x0][0x154] ;  /* 0x0000550000047ab9 */ /* 0x000fc60000000800 */
[----:B------:R-:W-:Y:S01]  /*0860*/  IMAD R8, R11, R20, RZ ;  /* 0x000000140b087224 */ /* 0x000fe200078e02ff */
[----:B------:R-:W2:Y:S01]  /*0870*/  LDC R5, c[0x0][0x144] ;  /* 0x00005100ff057b82 */ /* 0x000ea20000000800 */
[----:B------:R-:W3:Y:S02]  /*0880*/  F2I.U32.TRUNC.NTZ R0, R0 ;  /* 0x0000000000007305 */ /* 0x000ee4000020f000 */
[----:B------:R-:W-:-:S04]  /*0890*/  IMAD R9, R9, R21, R8 ;  /* 0x0000001509097224 */ /* 0x000fc800078e0208 */
[----:B------:R-:W-:Y:S01]  /*08a0*/  IMAD.IADD R7, R7, 0x1, R9 ;  /* 0x0000000107077824 */ /* 0x000fe200078e0209 */
[----:B------:R-:W4:Y:S01]  /*08b0*/  LDC R12, c[0x0][0x608] ;  /* 0x00018200ff0c7b82 */ /* 0x000f220000000800 */
[----:B------:R-:W-:-:S03]  /*08c0*/  IMAD.MOV.U32 R9, RZ, RZ, -0x1 ;  /* 0xffffffffff097424 */ /* 0x000fc600078e00ff */
[-CC-:B0-----:R-:W-:Y:S02]  /*08d0*/  SHF.R.U64 R20, R6, R10.reuse, R7.reuse ;  /* 0x0000000a06147219 */ /* 0x181fe40000001207 */
[----:B------:R-:W-:Y:S02]  /*08e0*/  I2FP.F32.U32 R6, R3 ;  /* 0x0000000300067245 */ /* 0x000fe40000201000 */
[----:B------:R-:W0:Y:S01]  /*08f0*/  LDC R26, c[0x0][0x658] ;  /* 0x00019600ff1a7b82 */ /* 0x000e220000000800 */
[----:B-1----:R-:W-:Y:S01]  /*0900*/  ISETP.NE.U32.AND P0, PT, R28, RZ, PT ;  /* 0x000000ff1c00720c */ /* 0x002fe20003f05070 */
[----:B---3--:R-:W-:Y:S01]  /*0910*/  IMAD.MOV R8, RZ, RZ, -R0 ;  /* 0x000000ffff087224 */ /* 0x008fe200078e0a00 */
[----:B------:R-:W-:Y:S01]  /*0920*/  SHF.R.U32.HI R7, RZ, R10, R7 ;  /* 0x0000000aff077219 */ /* 0x000fe20000011607 */
[----:B------:R-:W-:Y:S01]  /*0930*/  FMUL R6, R6, UR4 ;  /* 0x0000000406067c20 */ /* 0x000fe20008400000 */
[----:B------:R-:W-:-:S03]  /*0940*/  ISETP.NE.AND.EX P0, PT, R29, RZ, PT, P0 ;  /* 0x000000ff1d00720c */ /* 0x000fc60003f05300 */
[----:B------:R-:W1:Y:S01]  /*0950*/  LDC R14, c[0x0][0x148] ;  /* 0x00005200ff0e7b82 */ /* 0x000e620000000800 */
[----:B--2---:R-:W-:-:S07]  /*0960*/  IMAD R0, R5, R8, R4 ;  /* 0x0000000805007224 */ /* 0x004fce00078e0204 */
[----:B------:R-:W2:Y:S01]  /*0970*/  LDC R24, c[0x0][0x600] ;  /* 0x00018000ff187b82 */ /* 0x000ea20000000800 */
[-CC-:B----4-:R-:W-:Y:S02]  /*0980*/  SHF.R.U64 R30, R20, R12.reuse, R7.reuse ;  /* 0x0000000c141e7219 */ /* 0x190fe40000001207 */
[----:B------:R-:W-:Y:S01]  /*0990*/  SHF.R.U32.HI R5, RZ, R12, R7 ;  /* 0x0000000cff057219 */ /* 0x000fe20000011607 */
[----:B------:R-:W-:Y:S01]  /*09a0*/  IMAD.MOV.U32 R7, RZ, RZ, 0x1 ;  /* 0x00000001ff077424 */ /* 0x000fe200078e00ff */
[----:B------:R3:W4:Y:S03]  /*09b0*/  F2I.U32.TRUNC.NTZ R12, R6 ;  /* 0x00000006000c7305 */ /* 0x000726000020f000 */
[----:B------:R-:W1:Y:S01]  /*09c0*/  LDC R15, c[0x0][0x648] ;  /* 0x00019200ff0f7b82 */ /* 0x000e620000000800 */
[-C--:B0-----:R-:W-:Y:S02]  /*09d0*/  SHF.L.U32 R4, R9, R26.reuse, RZ ;  /* 0x0000001a09047219 */ /* 0x081fe400000006ff */
[----:B------:R-:W-:-:S02]  /*09e0*/  SHF.R.U64 R32, R30, R26, R5 ;  /* 0x0000001a1e207219 */ /* 0x000fc40000001205 */
[----:B------:R-:W-:Y:S02]  /*09f0*/  LOP3.LUT R11, RZ, R4, RZ, 0x33, !PT ;  /* 0x00000004ff0b7212 */ /* 0x000fe400078e33ff */
[-C--:B------:R-:W-:Y:S01]  /*0a00*/  SHF.R.U32.HI R5, RZ, R26.reuse, R5 ;  /* 0x0000001aff057219 */ /* 0x080fe20000011605 */
[----:B------:R-:W0:Y:S01]  /*0a10*/  LDC R21, c[0x0][0x638] ;  /* 0x00018e00ff157b82 */ /* 0x000e220000000800 */
[----:B------:R-:W-:Y:S01]  /*0a20*/  SHF.L.U32 R10, R7, R26, RZ ;  /* 0x0000001a070a7219 */ /* 0x000fe200000006ff */
[----:B------:R-:W-:-:S06]  /*0a30*/  IMAD.MOV.U32 R4, RZ, RZ, R32 ;  /* 0x000000ffff047224 */ /* 0x000fcc00078e0020 */
[----:B------:R-:W0:Y:S01]  /*0a40*/  LDC R58, c[0x0][0x610] ;  /* 0x00018400ff3a7b82 */ /* 0x000e220000000800 */
[----:B---34-:R-:W-:Y:S05]  /*0a50*/  @!P0 BRA `(.L_x_6) ;  /* 0x0000000000288947 */ /* 0x018fea0003800000 */
[----:B------:R-:W3:Y:S02]  /*0a60*/  LDC R9, c[0x0][0x64c] ;  /* 0x00019300ff097b82 */ /* 0x000ee40000000800 */
[----:B---3--:R-:W-:-:S05]  /*0a70*/  IADD3 R9, P0, R32, R9, RZ ;  /* 0x0000000920097210 */ /* 0x008fca0007f1e0ff */
        /* <DEDUP_REMOVED lines=8> */
.L_x_6:
[----:B-1----:R-:W-:Y:S01]  /*0b00*/  SHF.R.U64 R4, R4, R15, R5 ;  /* 0x0000000f04047219 */ /* 0x002fe20000001205 */
[----:B--2---:R-:W-:Y:S01]  /*0b10*/  VIADD R5, R24, 0xffffffff ;  /* 0xffffffff18057836 */ /* 0x004fe20000000000 */
[----:B------:R-:W-:Y:S01]  /*0b20*/  LOP3.LUT R11, R30, R11, RZ, 0xc0, !PT ;  /* 0x0000000b1e0b7212 */ /* 0x000fe200078ec0ff */
[----:B------:R-:W-:Y:S02]  /*0b30*/  IMAD.MOV R12, RZ, RZ, -R12 ;  /* 0x000000ffff0c7224 */ /* 0x000fe400078e0a0c */
[----:B------:R-:W-:Y:S01]  /*0b40*/  IMAD.MOV R6, RZ, RZ, -R4 ;  /* 0x000000ffff067224 */ /* 0x000fe200078e0a04 */
[----:B------:R-:W-:Y:S01]  /*0b50*/  LOP3.LUT R5, R20, R5, RZ, 0xc0, !PT ;  /* 0x0000000514057212 */ /* 0x000fe200078ec0ff */
[----:B------:R-:W-:Y:S02]  /*0b60*/  @P3 IMAD R0, R14, R12, R3 ;  /* 0x0000000c0e003224 */ /* 0x000fe400078e0203 */
[----:B------:R-:W-:Y:S02]  /*0b70*/  IMAD R11, R10, R4, R11 ;  /* 0x000000040a0b7224 */ /* 0x000fe400078e020b */
[----:B0-----:R-:W-:-:S02]  /*0b80*/  IMAD R3, R6, R21, R32 ;  /* 0x0000001506037224 */ /* 0x001fc400078e0220 */
[----:B------:R-:W-:Y:S02]  /*0b90*/  IMAD R58, R11, R58, R0 ;  /* 0x0000003a0b3a7224 */ /* 0x000fe400078e0200 */
[----:B------:R-:W-:Y:S02]  /*0ba0*/  IMAD R3, R3, R24, R5 ;  /* 0x0000001803037224 */ /* 0x000fe400078e0205 */
[----:B------:R-:W-:-:S03]  /*0bb0*/  IMAD.MOV.U32 R0, RZ, RZ, 0x1 ;  /* 0x00000001ff007424 */ /* 0x000fc600078e00ff */
[----:B------:R-:W-:Y:S02]  /*0bc0*/  SEL R59, R3, R58, !P3 ;  /* 0x0000003a033b7207 */ /* 0x000fe40005800000 */
[----:B------:R-:W-:-:S07]  /*0bd0*/  SEL R58, R58, R3, !P3 ;  /* 0x000000033a3a7207 */ /* 0x000fce0005800000 */
.L_x_4:
[----:B------:R-:W-:-:S08]  /*0be0*/  NOP ;  /* 0x0000000000007918 */ /* 0x000fd00000000000 */
[----:B------:R-:W0:Y:S02]  /*0bf0*/  USETMAXREG.TRY_ALLOC.CTAPOOL UP0, 0xe8 ;  /* 0x000000e8000079c8 */ /* 0x000e240008000600 */
[----:B0-----:R-:W-:-:S13]  /*0c00*/  PLOP3.LUT P0, PT, PT, PT, UP0, 0x80, 0x0 ;  /* 0x000000000000781c */ /* 0x001fda0003f0f008 */
[----:B------:R-:W-:Y:S05]  /*0c10*/  @!P0 BRA `(.L_x_4) ;  /* 0xfffffffc00f08947 */ /* 0x000fea000383ffff */
[----:B------:R-:W-:Y:S01]  /*0c20*/  ULDC.64 UR4, c[0x0][0x598] ;  /* 0x0001660000047ab9 */ /* 0x000fe20000000a00 */
[----:B------:R-:W-:Y:S01]  /*0c30*/  ULDC.64 UR36, c[0x0][0x208] ;  /* 0x0000820000247ab9 */ /* 0x000fe20000000a00 */
[----:B------:R-:W-:-:S04]  /*0c40*/  ISETP.NE.U32.AND P0, PT, RZ, UR4, PT ;  /* 0x00000004ff007c0c */ /* 0x000fc8000bf05070 */
[----:B------:R-:W-:-:S13]  /*0c50*/  ISETP.NE.AND.EX P0, PT, RZ, UR5, PT, P0 ;  /* 0x00000005ff007c0c */ /* 0x000fda000bf05300 */
[----:B------:R-:W-:Y:S05]  /*0c60*/  @!P0 BRA `(.L_x_7) ;  /* 0x00000000001c8947 */ /* 0x000fea0003800000 */
[----:B------:R-:W0:Y:S02]  /*0c70*/  LDC.64 R4, c[0x0][0x598] ;  /* 0x00016600ff047b82 */ /* 0x000e240000000a00 */
[----:B0-----:R-:W2:Y:S02]  /*0c80*/  LDG.E.64 R4, desc[UR36][R4.64] ;  /* 0x0000002404047981 */ /* 0x001ea4000c1e1b00 */
[----:B--2---:R-:W-:-:S04]  /*0c90*/  ISETP.NE.U32.AND P0, PT, R4, RZ, PT ;  /* 0x000000ff0400720c */ /* 0x004fc80003f05070 */
[----:B------:R-:W-:-:S13]  /*0ca0*/  ISETP.NE.AND.EX P0, PT, R5, RZ, PT, P0 ;  /* 0x000000ff0500720c */ /* 0x000fda0003f05300 */
[----:B------:R-:W-:Y:S05]  /*0cb0*/  @!P0 BRA `(.L_x_7) ;  /* 0x0000000000088947 */ /* 0x000fea0003800000 */
[----:B------:R0:W5:Y:S01]  /*0cc0*/  LD.E R23, desc[UR36][R4.64] ;  /* 0x0000002404177980 */ /* 0x000162000c101900 */
[----:B------:R-:W-:Y:S05]  /*0cd0*/  BRA `(.L_x_8) ;  /* 0x0000000000247947 */ /* 0x000fea0003800000 */
.L_x_7:
[----:B------:R-:W-:Y:S02]  /*0ce0*/  ULDC.64 UR4, c[0x0][0x588] ;  /* 0x0001620000047ab9 */ /* 0x000fe40000000a00 */
[----:B------:R-:W-:-:S04]  /*0cf0*/  ISETP.NE.U32.AND P0, PT, RZ, UR4, PT ;  /* 0x00000004ff007c0c */ /* 0x000fc8000bf05070 */
[----:B------:R-:W-:-:S13]  /*0d00*/  ISETP.NE.AND.EX P0, PT, RZ, UR5, PT, P0 ;  /* 0x00000005ff007c0c */ /* 0x000fda000bf05300 */
[----:B------:R-:W-:Y:S05]  /*0d10*/  @!P0 BRA `(.L_x_9) ;  /* 0x00000000000c8947 */ /* 0x000fea0003800000 */
[----:B------:R-:W0:Y:S02]  /*0d20*/  LDC.64 R4, c[0x0][0x588] ;  /* 0x00016200ff047b82 */ /* 0x000e240000000a00 */
[----:B0-----:R1:W5:Y:S01]  /*0d30*/  LDG.E R23, desc[UR36][R4.64] ;  /* 0x0000002404177981 */ /* 0x001362000c1e1900 */
[----:B------:R-:W-:Y:S05]  /*0d40*/  BRA `(.L_x_8) ;  /* 0x0000000000087947 */ /* 0x000fea0003800000 */
.L_x_9:
[----:B------:R-:W-:Y:S02]  /*0d50*/  ULDC UR4, c[0x0][0x580] ;  /* 0x0001600000047ab9 */ /* 0x000fe40000000800 */
[----:B------:R-:W-:-:S07]  /*0d60*/  IMAD.U32 R23, RZ, RZ, UR4 ;  /* 0x00000004ff177e24 */ /* 0x000fce000f8e00ff */
.L_x_8:
[----:B------:R-:W-:Y:S02]  /*0d70*/  ULDC.64 UR4, c[0x0][0x5a0] ;  /* 0x0001680000047ab9 */ /* 0x000fe40000000a00 */
[----:B------:R-:W-:-:S04]  /*0d80*/  ISETP.NE.U32.AND P0, PT, RZ, UR4, PT ;  /* 0x00000004ff007c0c */ /* 0x000fc8000bf05070 */
[----:B------:R-:W-:-:S13]  /*0d90*/  ISETP.NE.AND.EX P0, PT, RZ, UR5, PT, P0 ;  /* 0x00000005ff007c0c */ /* 0x000fda000bf05300 */
[----:B------:R-:W-:Y:S05]  /*0da0*/  @!P0 BRA `(.L_x_10) ;  /* 0x00000000001c8947 */ /* 0x000fea0003800000 */
[----:B01----:R-:W0:Y:S02]  /*0db0*/  LDC.64 R4, c[0x0][0x5a0] ;  /* 0x00016800ff047b82 */ /* 0x003e240000000a00 */
[----:B0-----:R-:W2:Y:S02]  /*0dc0*/  LDG.E.64 R4, desc[UR36][R4.64] ;  /* 0x0000002404047981 */ /* 0x001ea4000c1e1b00 */
[----:B--2---:R-:W-:-:S04]  /*0dd0*/  ISETP.NE.U32.AND P0, PT, R4, RZ, PT ;  /* 0x000000ff0400720c */ /* 0x004fc80003f05070 */
[----:B------:R-:W-:-:S13]  /*0de0*/  ISETP.NE.AND.EX P0, PT, R5, RZ, PT, P0 ;  /* 0x000000ff0500720c */ /* 0x000fda0003f05300 */
[----:B------:R-:W-:Y:S05]  /*0df0*/  @!P0 BRA `(.L_x_10) ;  /* 0x0000000000088947 */ /* 0x000fea0003800000 */
[----:B------:R0:W5:Y:S01]  /*0e00*/  LD.E R56, desc[UR36][R4.64] ;  /* 0x0000002404387980 */ /* 0x000162000c101900 */
[----:B------:R-:W-:Y:S05]  /*0e10*/  BRA `(.L_x_11) ;  /* 0x0000000000247947 */ /* 0x000fea0003800000 */
.L_x_10:
[----:B------:R-:W-:Y:S02]  /*0e20*/  ULDC.64 UR4, c[0x0][0x590] ;  /* 0x0001640000047ab9 */ /* 0x000fe40000000a00 */
[----:B------:R-:W-:-:S04]  /*0e30*/  ISETP.NE.U32.AND P0, PT, RZ, UR4, PT ;  /* 0x00000004ff007c0c */ /* 0x000fc8000bf05070 */
[----:B------:R-:W-:-:S13]  /*0e40*/  ISETP.NE.AND.EX P0, PT, RZ, UR5, PT, P0 ;  /* 0x00000005ff007c0c */ /* 0x000fda000bf05300 */
[----:B------:R-:W-:Y:S05]  /*0e50*/  @!P0 BRA `(.L_x_12) ;  /* 0x00000000000c8947 */ /* 0x000fea0003800000 */
[----:B01----:R-:W0:Y:S02]  /*0e60*/  LDC.64 R4, c[0x0][0x590] ;  /* 0x00016400ff047b82 */ /* 0x003e240000000a00 */
[----:B0-----:R1:W5:Y:S01]  /*0e70*/  LDG.E R56, desc[UR36][R4.64] ;  /* 0x0000002404387981 */ /* 0x001362000c1e1900 */
[----:B------:R-:W-:Y:S05]  /*0e80*/  BRA `(.L_x_11) ;  /* 0x0000000000087947 */ /* 0x000fea0003800000 */
.L_x_12:
[----:B------:R-:W-:Y:S02]  /*0e90*/  ULDC UR4, c[0x0][0x584] ;  /* 0x0001610000047ab9 */ /* 0x000fe40000000800 */
[----:B------:R-:W-:-:S07]  /*0ea0*/  IMAD.U32 R56, RZ, RZ, UR4 ;  /* 0x00000004ff387e24 */ /* 0x000fce000f8e00ff */
.L_x_11:
[----:B------:R-:W-:-:S13]  /*0eb0*/  LOP3.LUT P0, RZ, R0, 0xff, RZ, 0xc0, !PT ;  /* 0x000000ff00ff7812 */ /* 0x000fda000780c0ff */
[----:B------:R-:W-:Y:S05]  /*0ec0*/  @!P0 EXIT ;  /* 0x000000000000894d */ /* 0x000fea0003800000 */
[----:B------:R-:W-:Y:S01]  /*0ed0*/  ULDC UR4, c[0x0][0x28c] ;  /* 0x0000a30000047ab9 */ /* 0x000fe20000000800 */
[----:B------:R-:W-:Y:S01]  /*0ee0*/  LOP3.LUT R62, R19, 0x1, RZ, 0xfc, !PT ;  /* 0x00000001133e7812 */ /* 0x000fe200078efcff */
[----:B------:R-:W-:Y:S01]  /*0ef0*/  UIADD3 UR4, UR4, 0x1f, URZ ;  /* 0x0000001f04047890 */ /* 0x000fe2000fffe03f */
[----:B------:R-:W-:Y:S01]  /*0f00*/  UMOV UR38, URZ ;  /* 0x0000003f00267c82 */ /* 0x000fe20008000000 */
[----:B------:R-:W-:Y:S02]  /*0f10*/  UMOV UR39, URZ ;  /* 0x0000003f00277c82 */ /* 0x000fe40008000000 */
[----:B------:R-:W-:-:S04]  /*0f20*/  USHF.R.S32.HI UR5, URZ, 0x1f, UR4 ;  /* 0x0000001f3f057899 */ /* 0x000fc80008011404 */
[----:B------:R-:W-:-:S04]  /*0f30*/  ULEA.HI UR5, UR5, UR4, URZ, 0x5 ;  /* 0x0000000405057291 */ /* 0x000fc8000f8f283f */
[----:B------:R-:W-:-:S12]  /*0f40*/  USHF.R.S32.HI UR40, URZ, 0x5, UR5 ;  /* 0x000000053f287899 */ /* 0x000fd80008011405 */
.L_x_94:
[----:B------:R-:W-:Y:S01]  /*0f50*/  LOP3.LUT R0, R18, 0x80, RZ, 0xc0, !PT ;  /* 0x0000008012007812 */ /* 0x000fe200078ec0ff */
[----:B--2---:R-:W2:Y:S01]  /*0f60*/  S2UR UR7, SR_CgaCtaId ;  /* 0x00000000000779c3 */ /* 0x004ea20000008800 */
[----:B------:R-:W-:Y:S02]  /*0f70*/  UMOV UR6, 0x400 ;  /* 0x0000040000067882 */ /* 0x000fe40000000000 */
[----:B------:R-:W-:-:S06]  /*0f80*/  SHF.R.U32.HI R0, RZ, 0x7, R0 ;  /* 0x00000007ff007819 */ /* 0x000fcc0000011600 */
[----:B---3--:R-:W3:Y:S01]  /*0f90*/  SHFL.IDX PT, R0, R0, RZ, 0x1f ;  /* 0x00001fff00007589 */ /* 0x008ee200000e0000 */
[----:B--2---:R-:W-:Y:S01]  /*0fa0*/  ULEA UR42, UR7, UR6, 0x18 ;  /* 0x00000006072a7291 */ /* 0x004fe2000f8ec03f */
[----:B---3--:R-:W-:-:S13]  /*0fb0*/  R2UR UR4, R0 ;  /* 0x00000000000472ca */ /* 0x008fda00000e0000 */
[----:B------:R-:W-:-:S04]  /*0fc0*/  ULEA.HI UR5, UR4, UR4, URZ, 0x1 ;  /* 0x0000000404057291 */ /* 0x000fc8000f8f083f */
[----:B------:R-:W-:-:S04]  /*0fd0*/  ULOP3.LUT UR5, UR5, 0xffffe, URZ, 0xc0, !UPT ;  /* 0x000ffffe05057892 */ /* 0x000fc8000f8ec03f */
[----:B------:R-:W-:-:S03]  /*0fe0*/  UIADD3 UR5, UR4, -UR5, URZ ;  /* 0x8000000504057290 */ /* 0x000fc6000fffe03f */
[----:B------:R-:W-:Y:S01]  /*0ff0*/  ULDC UR4, c[0x0][0x28c] ;  /* 0x0000a30000047ab9 */ /* 0x000fe20000000800 */
[----:B------:R-:W-:Y:S01]  /*1000*/  ULEA UR5, UR5, UR42, 0xc ;  /* 0x0000002a05057291 */ /* 0x000fe2000f8e603f */
[----:B------:R-:W-:-:S03]  /*1010*/  ISETP.LT.AND P0, PT, RZ, UR4, PT ;  /* 0x00000004ff007c0c */ /* 0x000fc6000bf01270 */
[----:B------:R-:W-:-:S04]  /*1020*/  UIADD3 UR5, UR5, 0x100, URZ ;  /* 0x0000010005057890 */ /* 0x000fc8000fffe03f */
[----:B------:R-:W-:-:S04]  /*1030*/  USHF.R.U32.HI UR5, URZ, 0x4, UR5 ;  /* 0x000000043f057899 */ /* 0x000fc80008011605 */
[----:B------:R-:W-:Y:S02]  /*1040*/  ULOP3.LUT UR41, UR5, 0x3fff, URZ, 0xc0, !UPT ;  /* 0x00003fff05297892 */ /* 0x000fe4000f8ec03f */
[----:B-1--45:R-:W-:Y:S10]  /*1050*/  @P0 BRA `(.L_x_13) ;  /* 0x0000000000400947 */ /* 0x032ff40003800000 */
[----:B------:R-:W-:Y:S01]  /*1060*/  MOV R0, 0x0 ;  /* 0x0000000000007802 */ /* 0x000fe20000000f00 */
[----:B------:R-:W-:Y:S01]  /*1070*/  ULDC.64 UR4, c[0x4][0x68] ;  /* 0x01001a0000047ab9 */ /* 0x000fe20000000a00 */
[----:B------:R-:W-:Y:S01]  /*1080*/  ULDC.64 UR6, c[0x4][0x8] ;  /* 0x0100020000067ab9 */ /* 0x000fe20000000a00 */
[----:B01----:R-:W-:Y:S01]  /*1090*/  IMAD.U32 R4, RZ, RZ, UR4 ;  /* 0x00000004ff047e24 */ /* 0x003fe2000f8e00ff */
[----:B------:R0:W1:Y:S01]  /*10a0*/  LDC.64 R14, c[0x4][R0] ;  /* 0x01000000000e7b82 */ /* 0x0000620000000a00 */
[----:B------:R-:W-:Y:S01]  /*10b0*/  IMAD.U32 R5, RZ, RZ, UR5 ;  /* 0x00000005ff057e24 */ /* 0x000fe2000f8e00ff */
[----:B------:R-:W-:Y:S01]  /*10c0*/  ULDC.64 UR4, c[0x4][0x70] ;  /* 0x01001c0000047ab9 */ /* 0x000fe20000000a00 */
[----:B------:R-:W-:Y:S02]  /*10d0*/  IMAD.U32 R10, RZ, RZ, UR6 ;  /* 0x00000006ff0a7e24 */ /* 0x000fe4000f8e00ff */
[----:B------:R-:W-:Y:S02]  /*10e0*/  IMAD.U32 R6, RZ, RZ, UR4 ;  /* 0x00000004ff067e24 */ /* 0x000fe4000f8e00ff */
[----:B------:R-:W-:-:S02]  /*10f0*/  IMAD.U32 R7, RZ, RZ, UR5 ;  /* 0x00000005ff077e24 */ /* 0x000fc4000f8e00ff */
[----:B------:R-:W-:Y:S02]  /*1100*/  IMAD.U32 R11, RZ, RZ, UR7 ;  /* 0x00000007ff0b7e24 */ /* 0x000fe4000f8e00ff */
[----:B------:R-:W-:Y:S02]  /*1110*/  IMAD.MOV.U32 R8, RZ, RZ, 0x1e1 ;  /* 0x000001e1ff087424 */ /* 0x000fe400078e00ff */
[----:B------:R-:W-:Y:S02]  /*1120*/  IMAD.MOV.U32 R12, RZ, RZ, 0x1 ;  /* 0x00000001ff0c7424 */ /* 0x000fe400078e00ff */
[----:B0-----:R-:W-:-:S07]  /*1130*/  IMAD.MOV.U32 R13, RZ, RZ, RZ ;  /* 0x000000ffff0d7224 */ /* 0x001fce00078e00ff */
[----:B------:R-:W-:-:S07]  /*1140*/  LEPC R20, `(.L_x_13) ;  /* 0x000000001014794e */ /* 0x000fce0000000000 */
[----:B-1---5:R-:W-:Y:S05]  /*1150*/  CALL.ABS.NOINC R14 ;  /* 0x000000000e007343 */ /* 0x022fea0003c00000 */
.L_x_13:
[----:B------:R-:W-:-:S13]  /*1160*/  ISETP.NE.AND P0, PT, R62, 0x3, PT ;  /* 0x000000033e00780c */ /* 0x000fda0003f05270 */
[----:B------:R-:W-:Y:S05]  /*1170*/  @!P0 BRA `(.L_x_14) ;  /* 0x0000000000048947 */ /* 0x000fea0003800000 */
[----:B------:R-:W-:Y:S01]  /*1180*/  BPT.TRAP 0x1 ;  /* 0x000000040000795c */ /* 0x000fe20000300000 */
.L_x_14:
[----:B------:R-:W-:Y:S02]  /*1190*/  IMAD.U32 R3, RZ, RZ, UR39 ;  /* 0x00000027ff037e24 */ /* 0x000fe4000f8e00ff */
[----:B------:R-:W-:-:S03]  /*11a0*/  IMAD.U32 R0, RZ, RZ, UR38 ;  /* 0x00000026ff007e24 */ /* 0x000fc6000f8e00ff */
[----:B------:R-:W-:Y:S02]  /*11b0*/  LEA R3, R3, UR42, 0x3 ;  /* 0x0000002a03037c11 */ /* 0x000fe4000f8e18ff */
[----:B------:R-:W-:-:S04]  /*11c0*/  SHF.L.U32 R0, R0, 0x1f, RZ ;  /* 0x0000001f00007819 */ /* 0x000fc800000006ff */
[----:B------:R2:W3:Y:S01]  /*11d0*/  SYNCS.PHASECHK.TRANS64.TRYWAIT P1, [R3+URZ], R0 ;  /* 0x00000000030075a7 */ /* 0x0004e2000802017f */
[----:B------:R-:W-:Y:S05]  /*11e0*/  @!P0 BRA `(.L_x_15) ;  /* 0x0000000000048947 */ /* 0x000fea0003800000 */
[----:B------:R-:W-:Y:S01]  /*11f0*/  BPT.TRAP 0x1 ;  /* 0x000000040000795c */ /* 0x000fe20000300000 */
.L_x_15:
[----:B---3--:R-:W-:Y:S05]  /*1200*/  @P1 BRA `(.L_x_16) ;  /* 0x0000000000081947 */ /* 0x008fea0003800000 */
[----:B------:R-:W3:Y:S02]  /*1210*/  SYNCS.PHASECHK.TRANS64.TRYWAIT P1, [R3+URZ], R0 ;  /* 0x00000000030075a7 */ /* 0x000ee4000802017f */
[----:B---3--:R-:W-:Y:S05]  /*1220*/  @!P1 BRA `(.L_x_17) ;  /* 0x00000048003c9947 */ /* 0x008fea0003800000 */
.L_x_16:
[----:B------:R-:W-:-:S04]  /*1230*/  UISETP.LT.AND UP0, UPT, UR40, 0x1, UPT ;  /* 0x000000012800788c */ /* 0x000fc8000bf01270 */
[----:B------:R-:W-:-:S04]  /*1240*/  USEL UR4, UR40, 0x1, UP0 ;  /* 0x0000000128047887 */ /* 0x000fc80008000000 */
[----:B------:R-:W-:-:S06]  /*1250*/  UIADD3 UR4, UR40, -UR4, URZ ;  /* 0x8000000428047290 */ /* 0x000fcc000fffe03f */
[----:B--23--:R-:W-:Y:S01]  /*1260*/  IMAD.U32 R0, RZ, RZ, UR4 ;  /* 0x00000004ff007e24 */ /* 0x00cfe2000f8e00ff */
[----:B------:R-:W-:Y:S05]  /*1270*/  WARPSYNC.ALL ;  /* 0x0000000000007948 */ /* 0x000fea0003800000 */
[----:B------:R-:W-:Y:S01]  /*1280*/  ISETP.GE.AND P1, PT, R0, 0x1, PT ;  /* 0x000000010000780c */ /* 0x000fe20003f26270 */
[----:B------:R-:W-:Y:S01]  /*1290*/  UIADD3 UR4, UR42, 0xa100, URZ ;  /* 0x0000a1002a047890 */ /* 0x000fe2000fffe03f */
[----:B------:R-:W-:Y:S01]  /*12a0*/  WARPGROUP.ARRIVE ;  /* 0x00000000000079c5 */ /* 0x000fe20000000000 */
[----:B------:R-:W-:Y:S02]  /*12b0*/  ULOP3.LUT UR41, UR41, 0x10000, URZ, 0xfc, !UPT ;  /* 0x0001000029297892 */ /* 0x000fe4000f8efc3f */
[----:B------:R-:W-:Y:S01]  /*12c0*/  USHF.R.U32.HI UR4, URZ, 0x4, UR4 ;  /* 0x000000043f047899 */ /* 0x000fe20008011604 */
[----:B------:R-:W-:Y:S01]  /*12d0*/  UMOV UR5, 0x80000020 ;  /* 0x8000002000057882 */ /* 0x000fe20000000000 */
[----:B------:R-:W-:-:S02]  /*12e0*/  UMOV UR7, 0x80000020 ;  /* 0x8000002000077882 */ /* 0x000fc40000000000 */
[----:B------:R-:W-:-:S04]  /*12f0*/  ULOP3.LUT UR4, UR4, 0x3fff, URZ, 0xc0, !UPT ;  /* 0x00003fff04047892 */ /* 0x000fc8000f8ec03f */
[----:B------:R-:W-:Y:S02]  /*1300*/  ULOP3.LUT UR10, UR4, 0x10000, URZ, 0xfc, !UPT ;  /* 0x00010000040a7892 */ /* 0x000fe4000f8efc3f */
[----:B------:R-:W-:Y:S02]  /*1310*/  ULEA UR4, UR39, UR41, 0x9 ;  /* 0x0000002927047291 */ /* 0x000fe4000f8e483f */
[----:B------:R-:W-:-:S09]  /*1320*/  ULEA UR6, UR39, UR10, 0x8 ;  /* 0x0000000a27067291 */ /* 0x000fd2000f8e403f */
[----:B------:R-:W-:Y:S01]  /*1330*/  HGMMA.64x64x16.F32 R24, gdesc[UR4], RZ, !UPT, gsb0 ;  /* 0x00e00000041879f0 */ /* 0x000fe2000c0008ff */
[----:B------:R-:W-:Y:S02]  /*1340*/  UIADD3 UR4, UR4, 0x2, URZ ;  /* 0x0000000204047890 */ /* 0x000fe4000fffe03f */
[----:B------:R-:W-:Y:S01]  /*1350*/  UIADD3 UR6, UR6, 0x2, URZ ;  /* 0x0000000206067890 */ /* 0x000fe2000fffe03f */
[----:B------:R-:W-:Y:S01]  /*1360*/  UMOV UR5, 0x80000020 ;  /* 0x8000002000057882 */ /* 0x000fe20000000000 */
[----:B------:R-:W-:Y:S01]  /*1370*/  UMOV UR7, 0x80000020 ;  /* 0x8000002000077882 */ /* 0x000fe20000000000 */
[----:B------:R-:W-:Y:S02]  /*1380*/  WARPGROUP.DEPBAR.LE gsb0, 0x0 ;  /* 0x00008000000079c5 */ /* 0x000fe40000010000 */
[----:B------:R-:W-:-:S06]  /*1390*/  WARPGROUP.ARRIVE ;  /* 0x00000000000079c5 */ /* 0x000fcc0000000000 */
[----:B------:R-:W-:Y:S03]  /*13a0*/  HGMMA.64x64x16.F32 R24, gdesc[UR4], R24, gsb0 ;  /* 0x00e00000041879f0 */ /* 0x000fe60008000818 */
[----:B------:R-:W-:Y:S02]  /*13b0*/  WARPGROUP.DEPBAR.LE gsb0, 0x0 ;  /* 0x00008000000079c5 */ /* 0x000fe40000010000 */
[----:B------:R-:W-:Y:S05]  /*13c0*/  @!P1 BRA `(.L_x_18) ;  /* 0x0000000000d89947 */ /* 0x000fea0003800000 */
[----:B------:R-:W-:Y:S02]  /*13d0*/  UIADD3 UR4, UR39, 0x1, URZ ;  /* 0x0000000127047890 */ /* 0x000fe4000fffe03f */
[----:B------:R-:W-:Y:S02]  /*13e0*/  UMOV UR9, UR39 ;  /* 0x0000002700097c82 */ /* 0x000fe40008000000 */
[----:B------:R-:W-:-:S04]  /*13f0*/  UISETP.NE.AND UP0, UPT, UR4, 0x5, UPT ;  /* 0x000000050400788c */ /* 0x000fc8000bf05270 */
[----:B------:R-:W-:Y:S02]  /*1400*/  USEL UR5, URZ, 0x1, UP0 ;  /* 0x000000013f057887 */ /* 0x000fe40008000000 */
[----:B------:R-:W-:Y:S02]  /*1410*/  USEL UR8, UR4, URZ, UP0 ;  /* 0x0000003f04087287 */ /* 0x000fe40008000000 */
[----:B------:R-:W-:-:S06]  /*1420*/  ULOP3.LUT UR5, UR38, UR5, URZ, 0x3c, !UPT ;  /* 0x0000000526057292 */ /* 0x000fcc000f8e3c3f */
[----:B01----:R-:W-:-:S07]  /*1430*/  IMAD.U32 R5, RZ, RZ, UR5 ;  /* 0x00000005ff057e24 */ /* 0x003fce000f8e00ff */
.L_x_25:
[----:B01----:R-:W-:Y:S05]  /*1440*/  @!P0 BRA `(.L_x_19) ;  /* 0x0000000000048947 */ /* 0x003fea0003800000 */
[----:B------:R-:W-:Y:S01]  /*1450*/  BPT.TRAP 0x1 ;  /* 0x000000040000795c */ /* 0x000fe20000300000 */
.L_x_19:
[----:B------:R-:W0:Y:S01]  /*1460*/  S2UR UR5, SR_CgaCtaId ;  /* 0x00000000000579c3 */ /* 0x000e220000008800 */
[----:B------:R-:W-:Y:S01]  /*1470*/  UMOV UR4, 0x400 ;  /* 0x0000040000047882 */ /* 0x000fe20000000000 */
[----:B------:R-:W-:Y:S01]  /*1480*/  SHF.L.U32 R3, R5, 0x1f, RZ ;  /* 0x0000001f05037819 */ /* 0x000fe200000006ff */
[----:B0-----:R-:W-:-:S04]  /*1490*/  ULEA UR11, UR5, UR4, 0x18 ;  /* 0x00000004050b7291 */ /* 0x001fc8000f8ec03f */
[----:B------:R-:W-:-:S09]  /*14a0*/  ULEA UR4, UR8, UR11, 0x3 ;  /* 0x0000000b08047291 */ /* 0x000fd2000f8e183f */
[----:B------:R0:W1:Y:S01]  /*14b0*/  SYNCS.PHASECHK.TRANS64.TRYWAIT P1, [UR4], R3 ;  /* 0x00000003ff0075a7 */ /* 0x0000620008020144 */
[----:B------:R-:W-:Y:S05]  /*14c0*/  @!P0 BRA `(.L_x_20) ;  /* 0x0000000000048947 */ /* 0x000fea0003800000 */
[----:B------:R-:W-:Y:S01]  /*14d0*/  BPT.TRAP 0x1 ;  /* 0x000000040000795c */ /* 0x000fe20000300000 */
.L_x_20:
[----:B-1----:R-:W-:Y:S05]  /*14e0*/  @P1 BRA `(.L_x_21) ;  /* 0x0000000000081947 */ /* 0x002fea0003800000 */
[----:B------:R-:W1:Y:S02]  /*14f0*/  SYNCS.PHASECHK.TRANS64.TRYWAIT P1, [UR4], R3 ;  /* 0x00000003ff0075a7 */ /* 0x000e640008020144 */
[----:B-1----:R-:W-:Y:S05]  /*1500*/  @!P1 BRA `(.L_x_22) ;  /* 0x0000004400989947 */ /* 0x002fea0003800000 */
.L_x_21:
[----:B------:R-:W-:Y:S01]  /*1510*/  ULEA UR4, UR8, UR41, 0x9 ;  /* 0x0000002908047291 */ /* 0x000fe2000f8e483f */
[----:B------:R-:W-:Y:S01]  /*1520*/  WARPGROUP.ARRIVE ;  /* 0x00000000000079c5 */ /* 0x000fe20000000000 */
[----:B------:R-:W-:Y:S01]  /*1530*/  ULEA UR6, UR8, UR10, 0x8 ;  /* 0x0000000a08067291 */ /* 0x000fe2000f8e403f */
[----:B------:R-:W-:Y:S01]  /*1540*/  UMOV UR5, 0x80000020 ;  /* 0x8000002000057882 */ /* 0x000fe20000000000 */
[----:B------:R-:W-:-:S07]  /*1550*/  UMOV UR7, 0x80000020 ;  /* 0x8000002000077882 */ /* 0x000fce0000000000 */
[----:B------:R-:W-:Y:S01]  /*1560*/  HGMMA.64x64x16.F32 R24, gdesc[UR4], R24, gsb0 ;  /* 0x00e00000041879f0 */ /* 0x000fe20008000818 */
        /* <DEDUP_REMOVED lines=9> */
[----:B------:R-:W-:Y:S01]  /*1600*/  BPT.TRAP 0x1 ;  /* 0x000000040000795c */ /* 0x000fe20000300000 */
.L_x_23:
[----:B------:R-:W-:Y:S01]  /*1610*/  ULEA UR4, UR9, UR11, 0x3 ;  /* 0x0000000b09047291 */ /* 0x000fe2000f8e183f */
[----:B------:R-:W-:-:S03]  /*1620*/  ISETP.GT.U32.AND P1, PT, R19, 0x1, PT ;  /* 0x000000011300780c */ /* 0x000fc60003f24070 */
[----:B------:R-:W-:-:S04]  /*1630*/  UIADD3 UR4, UR4, 0x28, URZ ;  /* 0x0000002804047890 */ /* 0x000fc8000fffe03f */
[----:B------:R-:W-:-:S09]  /*1640*/  UPRMT UR4, URZ, 0x654, UR4 ;  /* 0x000006543f047896 */ /* 0x000fd20008000004 */
[----:B------:R-:W-:Y:S01]  /*1650*/  SYNCS.ARRIVE.TRANS64.RED.A1T0 RZ, [UR4], RZ ;  /* 0x000000ffffff79a7 */ /* 0x000fe20008100404 */
[----:B------:R-:W-:Y:S05]  /*1660*/  @P1 BRA `(.L_x_24) ;  /* 0x0000000000041947 */ /* 0x000fea0003800000 */
[----:B------:R-:W-:Y:S01]  /*1670*/  BPT.TRAP 0x1 ;  /* 0x000000040000795c */ /* 0x000fe20000300000 */
.L_x_24:
[----:B------:R-:W-:Y:S01]  /*1680*/  UIADD3 UR8, UR8, 0x1, URZ ;  /* 0x0000000108087890 */ /* 0x000fe2000fffe03f */
[C---:B------:R-:W-:Y:S01]  /*1690*/  ISETP.GT.AND P1, PT, R0.reuse, 0x1, PT ;  /* 0x000000010000780c */ /* 0x040fe20003f24270 */
[----:B------:R-:W-:Y:S01]  /*16a0*/  UIADD3 UR9, UR9, 0x1, URZ ;  /* 0x0000000109097890 */ /* 0x000fe2000fffe03f */
[----:B------:R-:W-:Y:S01]  /*16b0*/  VIADD R0, R0, 0xffffffff ;  /* 0xffffffff00007836 */ /* 0x000fe20000000000 */
[----:B------:R-:W-:Y:S02]  /*16c0*/  UISETP.NE.AND UP0, UPT, UR8, 0x5, UPT ;  /* 0x000000050800788c */ /* 0x000fe4000bf05270 */
[----:B------:R-:W-:Y:S02]  /*16d0*/  UISETP.NE.AND UP1, UPT, UR9, 0x5, UPT ;  /* 0x000000050900788c */ /* 0x000fe4000bf25270 */
[----:B------:R-:W-:Y:S02]  /*16e0*/  USEL UR4, URZ, 0x1, UP0 ;  /* 0x000000013f047887 */ /* 0x000fe40008000000 */
[----:B------:R-:W-:-:S02]  /*16f0*/  USEL UR8, UR8, URZ, UP0 ;  /* 0x0000003f08087287 */ /* 0x000fc40008000000 */
[----:B------:R-:W-:Y:S02]  /*1700*/  USEL UR9, UR9, URZ, UP1 ;  /* 0x0000003f09097287 */ /* 0x000fe40008800000 */
[----:B------:R-:W-:Y:S01]  /*1710*/  LOP3.LUT R5, R5, UR4, RZ, 0x3c, !PT ;  /* 0x0000000405057c12 */ /* 0x000fe2000f8e3cff */
[----:B------:R-:W-:Y:S09]  /*1720*/  @P1 BRA `(.L_x_25) ;  /* 0xfffffffc00441947 */ /* 0x000ff2000383ffff */
.L_x_18:
[----:B------:R-:W2:Y:S02]  /*1730*/  LDC R0, c[0x0][0x28c] ;  /* 0x0000a300ff007b82 */ /* 0x000ea40000000800 */
[----:B--2---:R-:W-:-:S13]  /*1740*/  ISETP.GE.AND P1, PT, R0, 0x1, PT ;  /* 0x000000010000780c */ /* 0x004fda0003f26270 */
[----:B------:R-:W-:Y:S05]  /*1750*/  @!P1 BRA `(.L_x_26) ;  /* 0x0000000000489947 */ /* 0x000fea0003800000 */
[----:B------:R-:W-:Y:S05]  /*1760*/  @!P0 BRA `(.L_x_27) ;  /* 0x0000000000048947 */ /* 0x000fea0003800000 */
[----:B------:R-:W-:Y:S01]  /*1770*/  BPT.TRAP 0x1 ;  /* 0x000000040000795c */ /* 0x000fe20000300000 */
.L_x_27:
[----:B------:R-:W2:Y:S01]  /*1780*/  S2UR UR7, SR_CgaCtaId ;  /* 0x00000000000779c3 */ /* 0x000ea20000008800 */
[----:B------:R-:W-:Y:S01]  /*1790*/  UISETP.LT.AND UP0, UPT, UR40, 0x1, UPT ;  /* 0x000000012800788c */ /* 0x000fe2000bf01270 */
[----:B------:R-:W-:-:S03]  /*17a0*/  ISETP.GT.U32.AND P0, PT, R19, 0x1, PT ;  /* 0x000000011300780c */ /* 0x000fc60003f04070 */
[----:B------:R-:W-:-:S04]  /*17b0*/  USEL UR6, UR40, 0x1, UP0 ;  /* 0x0000000128067887 */ /* 0x000fc80008000000 */
[----:B------:R-:W-:-:S04]  /*17c0*/  UIADD3 UR6, UR39, UR40, -UR6 ;  /* 0x0000002827067290 */ /* 0x000fc8000fffe806 */
[----:B------:R-:W-:-:S04]  /*17d0*/  UIMAD.WIDE.U32 UR4, UR6, -0x33333333, URZ ;  /* 0xcccccccd060478a5 */ /* 0x000fc8000f8e003f */
[----:B------:R-:W-:-:S03]  /*17e0*/  USHF.R.U32.HI UR4, URZ, 0x2, UR5 ;  /* 0x000000023f047899 */ /* 0x000fc60008011605 */
[----:B------:R-:W-:Y:S01]  /*17f0*/  UMOV UR5, 0x400 ;  /* 0x0000040000057882 */ /* 0x000fe20000000000 */
[----:B------:R-:W-:Y:S02]  /*1800*/  UIMAD UR6, UR4, -0x5, UR6 ;  /* 0xfffffffb040678a4 */ /* 0x000fe4000f8e0206 */
[----:B--2---:R-:W-:-:S04]  /*1810*/  ULEA UR5, UR7, UR5, 0x18 ;  /* 0x0000000507057291 */ /* 0x004fc8000f8ec03f */
[----:B------:R-:W-:-:S04]  /*1820*/  ULEA UR6, UR6, UR5, 0x3 ;  /* 0x0000000506067291 */ /* 0x000fc8000f8e183f */
[----:B------:R-:W-:-:S04]  /*1830*/  UIADD3 UR6, UR6, 0x28, URZ ;  /* 0x0000002806067890 */ /* 0x000fc8000fffe03f */
[----:B------:R-:W-:-:S09]  /*1840*/  UPRMT UR6, URZ, 0x654, UR6 ;  /* 0x000006543f067896 */ /* 0x000fd20008000006 */
[----:B------:R-:W-:Y:S01]  /*1850*/  SYNCS.ARRIVE.TRANS64.RED.A1T0 RZ, [UR6], RZ ;  /* 0x000000ffffff79a7 */ /* 0x000fe20008100406 */
[----:B------:R-:W-:Y:S05]  /*1860*/  @P0 BRA `(.L_x_26) ;  /* 0x0000000000040947 */ /* 0x000fea0003800000 */
[----:B------:R-:W-:Y:S01]  /*1870*/  BPT.TRAP 0x1 ;  /* 0x000000040000795c */ /* 0x000fe20000300000 */
.L_x_26:
[----:B------:R-:W2:Y:S01]  /*1880*/  LDC R6, c[0x0][0x288] ;  /* 0x0000a200ff067b82 */ /* 0x000ea20000000800 */
[C---:B01----:R-:W-:Y:S01]  /*1890*/  LOP3.LUT R5, R18.reuse, 0x3, RZ, 0xc0, !PT ;  /* 0x0000000312057812 */ /* 0x043fe200078ec0ff */
[----:B------:R-:W-:Y:S01]  /*18a0*/  IMAD.SHL.U32 R59, R59, 0x40, RZ ;  /* 0x000000403b3b7824 */ /* 0x000fe200078e00ff */
[----:B------:R-:W-:Y:S01]  /*18b0*/  UIADD3 UR39, UR40, UR39, URZ ;  /* 0x0000002728277290 */ /* 0x000fe2000fffe03f */
[----:B------:R-:W-:Y:S01]  /*18c0*/  SHF.R.U32.HI R3, RZ, 0x2, R18 ;  /* 0x00000002ff037819 */ /* 0x000fe20000011612 */
[C---:B------:R-:W-:Y:S01]  /*18d0*/  IMAD.SHL.U32 R10, R18.reuse, 0x2, RZ ;  /* 0x00000002120a7824 */ /* 0x040fe200078e00ff */
[----:B------:R-:W-:Y:S01]  /*18e0*/  LOP3.LUT R4, R18, 0x60, RZ, 0xc0, !PT ;  /* 0x0000006012047812 */ /* 0x000fe200078ec0ff */
[----:B------:R-:W-:Y:S01]  /*18f0*/  UISETP.GT.U32.AND UP0, UPT, UR39, 0x4, UPT ;  /* 0x000000042700788c */ /* 0x000fe2000bf04070 */
[----:B------:R-:W-:Y:S01]  /*1900*/  LOP3.LUT R0, R22, 0x1, RZ, 0xc0, !PT ;  /* 0x0000000116007812 */ /* 0x000fe200078ec0ff */
[----:B------:R-:W-:Y:S01]  /*1910*/  ULDC UR7, c[0x0][0x284] ;  /* 0x0000a10000077ab9 */ /* 0x000fe20000000800 */
[----:B------:R-:W-:Y:S01]  /*1920*/  LOP3.LUT R3, R3, 0x7, RZ, 0xc0, !PT ;  /* 0x0000000703037812 */ /* 0x000fe200078ec0ff */
[----:B------:R-:W-:Y:S01]  /*1930*/  UISETP.LT.U32.AND UP0, UPT, UR40, 0x5, UP0 ;  /* 0x000000052800788c */ /* 0x000fe20008701070 */
[----:B------:R-:W-:Y:S01]  /*1940*/  SHF.R.U32.HI R4, RZ, 0x1, R4 ;  /* 0x00000001ff047819 */ /* 0x000fe20000011604 */
[----:B------:R-:W-:Y:S01]  /*1950*/  IMAD.SHL.U32 R8, R0, 0x40, RZ ;  /* 0x0000004000087824 */ /* 0x000fe200078e00ff */
[----:B------:R-:W-:Y:S01]  /*1960*/  UISETP.GE.U32.AND UP1, UPT, UR40, 0x5, UPT ;  /* 0x000000052800788c */ /* 0x000fe2000bf26070 */
[----:B------:R-:W-:Y:S01]  /*1970*/  SHF.R.S32.HI R15, RZ, 0x1f, R57 ;  /* 0x0000001fff0f7819 */ /* 0x000fe20000011439 */
[----:B------:R-:W-:Y:S01]  /*1980*/  ULDC.64 UR8, c[0x0][0x5d0] ;  /* 0x0001740000087ab9 */ /* 0x000fe20000000a00 */
[--C-:B------:R-:W-:Y:S01]  /*1990*/  IADD3 R7, RZ, -R4, -R3.reuse ;  /* 0x80000004ff077210 */ /* 0x100fe20007ffe803 */
[----:B------:R-:W-:Y:S01]  /*19a0*/  UIMAD.WIDE.U32 UR4, UR39, -0x33333333, URZ ;  /* 0xcccccccd270478a5 */ /* 0x000fe2000f8e003f */
[C---:B------:R-:W-:Y:S01]  /*19b0*/  LOP3.LUT R10, R59.reuse, 0x6, R10, 0xf8, !PT ;  /* 0x000000063b0a7812 */ /* 0x040fe200078ef80a */
[----:B------:R-:W-:Y:S01]  /*19c0*/  USEL UR6, URZ, 0x1, !UP0 ;  /* 0x000000013f067887 */ /* 0x000fe2000c000000 */
[----:B------:R-:W-:Y:S01]  /*19d0*/  LOP3.LUT R3, R8, 0x40, R3, 0xe2, !PT ;  /* 0x0000004008037812 */ /* 0x000fe200078ee203 */
[C---:B------:R-:W-:Y:S01]  /*19e0*/  IMAD.WIDE R8, R58.reuse, 0x80, RZ ;  /* 0x000000803a087825 */ /* 0x040fe200078e02ff */
[----:B------:R-:W-:Y:S01]  /*19f0*/  SHF.R.S32.HI R11, RZ, 0x1f, R10 ;  /* 0x0000001fff0b7819 */ /* 0x000fe2000001140a */
[----:B------:R-:W-:Y:S01]  /*1a00*/  USHF.R.U32.HI UR4, URZ, 0x2, UR5 ;  /* 0x000000023f047899 */ /* 0x000fe20008011605 */
[----:B--2---:R-:W-:Y:S01]  /*1a10*/  ISETP.GE.AND P0, PT, R59, R6, PT ;  /* 0x000000063b00720c */ /* 0x004fe20003f06270 */
[----:B------:R-:W-:Y:S01]  /*1a20*/  IMAD R12, R5, -0x2, R6 ;  /* 0xfffffffe050c7824 */ /* 0x000fe200078e0206 */
[----:B------:R-:W-:Y:S01]  /*1a30*/  ULOP3.LUT UR38, UR38, UR6, URZ, 0x3c, !UPT ;  /* 0x0000000626267292 */ /* 0x000fe2000f8e3c3f */
[----:B------:R-:W-:Y:S01]  /*1a40*/  IMAD.SHL.U32 R5, R58, 0x80, RZ ;  /* 0x000000803a057824 */ /* 0x000fe200078e00ff */
[----:B------:R-:W-:Y:S01]  /*1a50*/  LOP3.LUT R73, R8, R3, R4, 0xfe, !PT ;  /* 0x0000000308497212 */ /* 0x000fe200078efe04 */
[----:B------:R-:W-:Y:S01]  /*1a60*/  IMAD R6, R15, UR8, RZ ;  /* 0x000000080f067c24 */ /* 0x000fe2000f8e02ff */
[----:B------:R-:W-:Y:S01]  /*1a70*/  UIMAD UR39, UR4, -0x5, UR39 ;  /* 0xfffffffb042778a4 */ /* 0x000fe2000f8e0227 */
[----:B------:R-:W-:Y:S01]  /*1a80*/  IMAD R0, R0, -0x40, R7 ;  /* 0xffffffc000007824 */ /* 0x000fe200078e0207 */
[----:B------:R-:W-:Y:S01]  /*1a90*/  ISETP.GE.OR P0, PT, R5, UR7, P0 ;  /* 0x0000000705007c0c */ /* 0x000fe20008706670 */
[C---:B------:R-:W-:Y:S01]  /*1aa0*/  IMAD R13, R57.reuse, UR9, R6 ;  /* 0x00000009390d7c24 */ /* 0x040fe2000f8e0206 */
[----:B------:R-:W-:Y:S01]  /*1ab0*/  @UP1 ULOP3.LUT UR38, UR38, 0x1, UR4, 0x78, !UPT ;  /* 0x0000000126261892 */ /* 0x000fe2000f8e7804 */
[----:B------:R-:W-:Y:S01]  /*1ac0*/  IMAD.WIDE.U32 R6, R57, UR8, R10 ;  /* 0x0000000839067c25 */ /* 0x000fe2000f8e000a */
[----:B------:R-:W-:-:S03]  /*1ad0*/  IADD3 R3, -R5, UR7, R0 ;  /* 0x0000000705037c10 */ /* 0x000fc6000fffe100 */
[----:B------:R-:W-:Y:S02]  /*1ae0*/  IMAD.IADD R7, R7, 0x1, R13 ;  /* 0x0000000107077824 */ /* 0x000fe400078e020d */
[----:B------:R-:W-:Y:S02]  /*1af0*/  IMAD.IADD R4, R12, 0x1, -R59 ;  /* 0x000000010c047824 */ /* 0x000fe400078e0a3b */
[----:B------:R-:W-:Y:S02]  /*1b00*/  IMAD.MOV.U32 R0, RZ, RZ, -0x1 ;  /* 0xffffffffff007424 */ /* 0x000fe400078e00ff */
[----:B------:R-:W-:Y:S05]  /*1b10*/  @P0 BRA `(.L_x_28) ;  /* 0x0000002000a40947 */ /* 0x000fea0003800000 */
[----:B------:R-:W0:Y:S01]  /*1b20*/  LDC.64 R66, c[0x0][0x5c8] ;  /* 0x00017200ff427b82 */ /* 0x000e220000000a00 */
[----:B-----5:R-:W-:Y:S01]  /*1b30*/  FSETP.NEU.AND P0, PT, R56, RZ, PT ;  /* 0x000000ff3800720b */ /* 0x020fe20003f0d000 */
[----:B------:R-:W-:Y:S01]  /*1b40*/  BSSY B0, `(.L_x_28) ;  /* 0x0000226000007945 */ /* 0x000fe20003800000 */
[----:B------:R-:W-:-:S04]  /*1b50*/  ISETP.GT.AND P2, PT, R4, RZ, PT ;  /* 0x000000ff0400720c */ /* 0x000fc80003f44270 */
[----:B------:R-:W-:Y:S01]  /*1b60*/  ISETP.GT.AND P1, PT, R3, RZ, P2 ;  /* 0x000000ff0300720c */ /* 0x000fe20001724270 */
[-C--:B0-----:R-:W-:Y:S02]  /*1b70*/  IMAD R12, R9, R66.reuse, RZ ;  /* 0x00000042090c7224 */ /* 0x081fe400078e02ff */
[----:B------:R-:W-:-:S04]  /*1b80*/  IMAD.WIDE.U32 R58, R73, R66, R6 ;  /* 0x00000042493a7225 */ /* 0x000fc800078e0006 */
[----:B------:R-:W-:-:S04]  /*1b90*/  IMAD R5, R73, R67, R12 ;  /* 0x0000004349057224 */ /* 0x000fc800078e020c */
[----:B------:R-:W-:Y:S01]  /*1ba0*/  IMAD.IADD R75, R59, 0x1, R5 ;  /* 0x000000013b4b7824 */ /* 0x000fe200078e0205 */
[----:B------:R-:W-:Y:S06]  /*1bb0*/  @!P0 BRA `(.L_x_29) ;  /* 0x0000001400e88947 */ /* 0x000fec0003800000 */
[----:B------:R-:W0:Y:S01]  /*1bc0*/  LDC.64 R64, c[0x0][0x5b8] ;  /* 0x00016e00ff407b82 */ /* 0x000e220000000a00 */
[----:B------:R-:W-:-:S07]  /*1bd0*/  ULDC.64 UR4, c[0x0][0x5c0] ;  /* 0x0001700000047ab9 */ /* 0x000fce0000000a00 */
[----:B------:R-:W1:Y:S08]  /*1be0*/  LDC.64 R68, c[0x0][0x5b0] ;  /* 0x00016c00ff447b82 */ /* 0x000e700000000a00 */
[----:B------:R-:W2:Y:S01]  /*1bf0*/  LDC.64 R70, c[0x0][0x5a8] ;  /* 0x00016a00ff467b82 */ /* 0x000ea20000000a00 */
[-C--:B0-----:R-:W-:Y:S02]  /*1c00*/  IMAD R6, R15, R64.reuse, RZ ;  /* 0x000000400f067224 */ /* 0x081fe400078e02ff */
[----:B------:R-:W-:-:S04]  /*1c10*/  IMAD.WIDE.U32 R60, R57, R64, R10 ;  /* 0x00000040393c7225 */ /* 0x000fc800078e000a */
[----:B------:R-:W-:Y:S02]  /*1c20*/  IMAD R63, R57, R65, R6 ;  /* 0x00000041393f7224 */ /* 0x000fe400078e0206 */
[-C--:B-1----:R-:W-:Y:S02]  /*1c30*/  IMAD R8, R9, R68.reuse, RZ ;  /* 0x0000004409087224 */ /* 0x082fe400078e02ff */
[----:B------:R-:W-:Y:S02]  /*1c40*/  IMAD.IADD R13, R61, 0x1, R63 ;  /* 0x000000013d0d7824 */ /* 0x000fe400078e023f */
[----:B------:R-:W-:Y:S02]  /*1c50*/  IMAD.MOV.U32 R12, RZ, RZ, R60 ;  /* 0x000000ffff0c7224 */ /* 0x000fe400078e003c */
[C---:B------:R-:W-:Y:S02]  /*1c60*/  IMAD R65, R73.reuse, R69, R8 ;  /* 0x0000004549417224 */ /* 0x040fe400078e0208 */
[----:B------:R-:W-:-:S04]  /*1c70*/  IMAD.WIDE.U32 R6, R73, R68, R12 ;  /* 0x0000004449067225 */ /* 0x000fc800078e000c */
[----:B------:R-:W-:Y:S01]  /*1c80*/  IMAD.IADD R5, R7, 0x1, R65 ;  /* 0x0000000107057824 */ /* 0x000fe200078e0241 */
[----:B--2---:R-:W-:-:S04]  /*1c90*/  LEA R14, P0, R6, R70, 0x1 ;  /* 0x00000046060e7211 */ /* 0x004fc800078008ff */
[----:B------:R-:W-:-:S05]  /*1ca0*/  LEA.HI.X R15, R6, R71, R5, 0x1, P0 ;  /* 0x00000047060f7211 */ /* 0x000fca00000f0c05 */
[----:B------:R0:W2:Y:S01]  /*1cb0*/  @P1 LDG.E.LTC128B.U16 R5, desc[UR36][R14.64] ;  /* 0x000000240e051981 */ /* 0x0000a2000c1e1520 */
[----:B------:R-:W-:Y:S01]  /*1cc0*/  LEA R8, P0, R58, UR4, 0x1 ;  /* 0x000000043a087c11 */ /* 0x000fe2000f8008ff */
[----:B------:R-:W-:Y:S01]  /*1cd0*/  IMAD.WIDE.U32 R6, R73, R68, R10 ;  /* 0x0000004449067225 */ /* 0x000fe200078e000a */
[----:B------:R-:W-:Y:S03]  /*1ce0*/  BSSY B1, `(.L_x_30) ;  /* 0x0000012000017945 */ /* 0x000fe60003800000 */
[----:B------:R-:W-:Y:S02]  /*1cf0*/  IMAD.IADD R7, R65, 0x1, R7 ;  /* 0x0000000141077824 */ /* 0x000fe400078e0207 */
[----:B------:R-:W-:Y:S01]  /*1d00*/  IMAD.WIDE.U32 R20, R57, R64, R6 ;  /* 0x0000004039147225 */ /* 0x000fe200078e0006 */
[----:B0-----:R-:W-:-:S03]  /*1d10*/  SHF.L.U64.HI R15, R68, 0x3, R69 ;  /* 0x00000003440f7819 */ /* 0x001fc60000010245 */
[----:B------:R-:W-:Y:S01]  /*1d20*/  IMAD.IADD R7, R63, 0x1, R21 ;  /* 0x000000013f077824 */ /* 0x000fe200078e0215 */
[----:B------:R-:W-:Y:S01]  /*1d30*/  LEA R6, P4, R20, R70, 0x1 ;  /* 0x0000004614067211 */ /* 0x000fe200078808ff */
[----:B------:R-:W-:-:S03]  /*1d40*/  IMAD.SHL.U32 R14, R68, 0x8, RZ ;  /* 0x00000008440e7824 */ /* 0x000fc600078e00ff */
[----:B------:R-:W-:Y:S01]  /*1d50*/  LEA.HI.X R7, R20, R71, R7, 0x1, P4 ;  /* 0x0000004714077211 */ /* 0x000fe200020f0c07 */
[----:B--2---:R-:W-:-:S05]  /*1d60*/  HADD2.F32 R9, -RZ, R5.H0_H0 ;  /* 0x20000005ff097230 */ /* 0x004fca0000004100 */
[----:B------:R-:W-:-:S04]  /*1d70*/  FMUL R9, R9, R56 ;  /* 0x0000003809097220 */ /* 0x000fc80000400000 */
[----:B------:R-:W-:Y:S01]  /*1d80*/  FFMA R24, R24, R23, R9 ;  /* 0x0000001718187223 */ /* 0x000fe20000000009 */
[----:B------:R-:W-:Y:S02]  /*1d90*/  LEA.HI.X R9, R58, UR5, R75, 0x1, P0 ;  /* 0x000000053a097c11 */ /* 0x000fe400080f0c4b */
[----:B------:R-:W-:Y:S02]  /*1da0*/  ISETP.GT.AND P0, PT, R4, 0x1, PT ;  /* 0x000000010400780c */ /* 0x000fe40003f04270 */
[----:B------:R-:W-:Y:S02]  /*1db0*/  F2FP.F16.F32.PACK_AB R24, RZ, R24 ;  /* 0x00000018ff18723e */ /* 0x000fe400000000ff */
[----:B------:R-:W-:-:S03]  /*1dc0*/  ISETP.GT.AND P3, PT, R3, RZ, P0 ;  /* 0x000000ff0300720c */ /* 0x000fc60000764270 */
[----:B------:R0:W-:Y:S10]  /*1dd0*/  @P1 STG.E.U16 desc[UR36][R8.64], R24 ;  /* 0x0000001808001986 */ /* 0x0001f4000c101524 */
[----:B------:R-:W-:Y:S05]  /*1de0*/  @!P3 BRA `(.L_x_31) ;  /* 0x000000000004b947 */ /* 0x000fea0003800000 */
[----:B------:R1:W5:Y:S02]  /*1df0*/  LDG.E.LTC128B.U16 R5, desc[UR36][R6.64+0x2] ;  /* 0x0000022406057981 */ /* 0x000364000c1e1520 */
.L_x_31:
[----:B------:R-:W-:Y:S05]  /*1e00*/  BSYNC B1 ;  /* 0x0000000000017941 */ /* 0x000fea0003800000 */
.L_x_30:
[----:B-----5:R-:W-:Y:S01]  /*1e10*/  HADD2.F32 R59, -RZ, R5.H0_H0 ;  /* 0x20000005ff3b7230 */ /* 0x020fe20000004100 */
[----:B------:R-:W-:Y:S01]  /*1e20*/  ISETP.GT.AND P2, PT, R3, 0x8, P2 ;  /* 0x000000080300780c */ /* 0x000fe20001744270 */
[----:B------:R-:W-:Y:S01]  /*1e30*/  IMAD.WIDE.U32 R20, R73, R68, R14 ;  /* 0x0000004449147225 */ /* 0x000fe200078e000e */
[----:B0-----:R-:W-:-:S03]  /*1e40*/  PRMT R24, R5, 0x7610, R24 ;  /* 0x0000761005187816 */ /* 0x001fc60000000018 */
[----:B------:R-:W-:Y:S01]  /*1e50*/  FMUL R12, R59, R56 ;  /* 0x000000383b0c7220 */ /* 0x000fe20000400000 */
[----:B------:R-:W-:Y:S01]  /*1e60*/  IMAD.IADD R65, R65, 0x1, R21 ;  /* 0x0000000141417824 */ /* 0x000fe200078e0215 */
[----:B------:R-:W-:Y:S02]  /*1e70*/  IADD3 R60, P1, R60, R20, RZ ;  /* 0x000000143c3c7210 */ /* 0x000fe40007f3e0ff */
[----:B------:R-:W-:-:S03]  /*1e80*/  FFMA R12, R25, R23, R12 ;  /* 0x00000017190c7223 */ /* 0x000fc6000000000c */
[----:B------:R-:W-:Y:S01]  /*1e90*/  IMAD.X R13, R65, 0x1, R13, P1 ;  /* 0x00000001410d7824 */ /* 0x000fe200008e060d */
[C---:B------:R-:W-:Y:S02]  /*1ea0*/  LEA R14, P1, R60.reuse, R70, 0x1 ;  /* 0x000000463c0e7211 */ /* 0x040fe400078208ff */
[----:B------:R-:W-:Y:S02]  /*1eb0*/  F2FP.F16.F32.PACK_AB R12, RZ, R12 ;  /* 0x0000000cff0c723e */ /* 0x000fe400000000ff */
[----:B------:R-:W-:Y:S02]  /*1ec0*/  LEA.HI.X R15, R60, R71, R13, 0x1, P1 ;  /* 0x000000473c0f7211 */ /* 0x000fe400008f0c0d */
[----:B------:R-:W-:-:S05]  /*1ed0*/  PRMT R21, R12, 0x7610, R21 ;  /* 0x000076100c157816 */ /* 0x000fca0000000015 */
[----:B------:R0:W-:Y:S04]  /*1ee0*/  @P3 STG.E.U16 desc[UR36][R8.64+0x2], R21 ;  /* 0x0000021508003986 */ /* 0x0001e8000c101524 */
[----:B------:R-:W2:Y:S01]  /*1ef0*/  @P2 LDG.E.LTC128B.U16 R24, desc[UR36][R14.64] ;  /* 0x000000240e182981 */ /* 0x000ea2000c1e1520 */
[----:B------:R-:W-:Y:S01]  /*1f00*/  IADD3 R20, P1, R10, R20, RZ ;  /* 0x000000140a147210 */ /* 0x000fe20007f3e0ff */
[----:B------:R-:W-:Y:S01]  /*1f10*/  BSSY B1, `(.L_x_32) ;  /* 0x0000011000017945 */ /* 0x000fe20003800000 */
[C---:B------:R-:W-:Y:S02]  /*1f20*/  SHF.L.U64.HI R13, R66.reuse, 0x4, R67 ;  /* 0x00000004420d7819 */ /* 0x040fe40000010243 */
[----:B------:R-:W-:Y:S01]  /*1f30*/  ISETP.GT.AND P0, PT, R3, 0x8, P0 ;  /* 0x000000080300780c */ /* 0x000fe20000704270 */
[----:B0-----:R-:W-:Y:S01]  /*1f40*/  IMAD.X R21, R11, 0x1, R65, P1 ;  /* 0x000000010b157824 */ /* 0x001fe200008e0641 */
[----:B------:R-:W-:Y:S01]  /*1f50*/  LEA R12, P1, R66, R8, 0x4 ;  /* 0x00000008420c7211 */ /* 0x000fe200078220ff */
[----:B------:R-:W-:-:S04]  /*1f60*/  IMAD.WIDE.U32 R20, R57, R64, R20 ;  /* 0x0000004039147225 */ /* 0x000fc800078e0014 */
[----:B------:R-:W-:Y:S01]  /*1f70*/  IMAD.X R13, R13, 0x1, R9, P1 ;  /* 0x000000010d0d7824 */ /* 0x000fe200008e0609 */
[----:B------:R-:W-:Y:S01]  /*1f80*/  LEA R10, P3, R20, R70, 0x1 ;  /* 0x00000046140a7211 */ /* 0x000fe200078608ff */
[----:B------:R-:W-:-:S05]  /*1f90*/  IMAD.IADD R11, R63, 0x1, R21 ;  /* 0x000000013f0b7824 */ /* 0x000fca00078e0215 */
[----:B------:R-:W-:Y:S01]  /*1fa0*/  LEA.HI.X R11, R20, R71, R11, 0x1, P3 ;  /* 0x00000047140b7211 */ /* 0x000fe200018f0c0b */
[----:B--2---:R-:W-:-:S05]  /*1fb0*/  HADD2.F32 R5, -RZ, R24.H0_H0 ;  /* 0x20000018ff057230 */ /* 0x004fca0000004100 */
[----:B------:R-:W-:-:S04]  /*1fc0*/  FMUL R5, R5, R56 ;  /* 0x0000003805057220 */ /* 0x000fc80000400000 */
[----:B------:R-:W-:-:S05]  /*1fd0*/  FFMA R5, R26, R23, R5 ;  /* 0x000000171a057223 */ /* 0x000fca0000000005 */
[----:B------:R-:W-:-:S05]  /*1fe0*/  F2FP.F16.F32.PACK_AB R5, RZ, R5 ;  /* 0x00000005ff05723e */ /* 0x000fca00000000ff */
[----:B------:R0:W-:Y:S01]  /*1ff0*/  @P2 STG.E.U16 desc[UR36][R12.64], R5 ;  /* 0x000000050c002986 */ /* 0x0001e2000c101524 */
[----:B------:R-:W-:Y:S05]  /*2000*/  @!P0 BRA `(.L_x_33) ;  /* 0x0000000000048947 */ /* 0x000fea0003800000 */
[----:B------:R2:W5:Y:S02]  /*2010*/  LDG.E.LTC128B.U16 R24, desc[UR36][R10.64+0x2] ;  /* 0x000002240a187981 */ /* 0x000564000c1e1520 */
.L_x_33:
[----:B------:R-:W-:Y:S05]  /*2020*/  BSYNC B1 ;  /* 0x0000000000017941 */ /* 0x000fea0003800000 */
.L_x_32:
[----:B0----5:R-:W-:Y:S01]  /*2030*/  HADD2.F32 R5, -RZ, R24.H0_H0 ;  /* 0x20000018ff057230 */ /* 0x021fe20000004100 */
[----:B------:R-:W-:Y:S01]  /*2040*/  ISETP.GT.AND P1, PT, R4, 0x8, PT ;  /* 0x000000080400780c */ /* 0x000fe20003f24270 */
[----:B------:R-:W-:Y:S03]  /*2050*/  BSSY B1, `(.L_x_34) ;  /* 0x0000008000017945 */ /* 0x000fe60003800000 */
[----:B------:R-:W-:Y:S01]  /*2060*/  FMUL R14, R5, R56 ;  /* 0x00000038050e7220 */ /* 0x000fe20000400000 */
[----:B------:R-:W-:-:S03]  /*2070*/  ISETP.GT.AND P2, PT, R3, RZ, P1 ;  /* 0x000000ff0300720c */ /* 0x000fc60000f44270 */
[----:B------:R-:W-:-:S05]  /*2080*/  FFMA R14, R27, R23, R14 ;  /* 0x000000171b0e7223 */ /* 0x000fca000000000e */
[----:B------:R-:W-:-:S05]  /*2090*/  F2FP.F16.F32.PACK_AB R14, RZ, R14 ;  /* 0x0000000eff0e723e */ /* 0x000fca00000000ff */
[----:B------:R0:W-:Y:S01]  /*20a0*/  @P0 STG.E.U16 desc[UR36][R12.64+0x2], R14 ;  /* 0x0000020e0c000986 */ /* 0x0001e2000c101524 */
[----:B------:R-:W-:Y:S05]  /*20b0*/  @!P2 BRA `(.L_x_35) ;  /* 0x000000000004a947 */ /* 0x000fea0003800000 */
[----:B------:R3:W5:Y:S02]  /*20c0*/  LDG.E.LTC128B.U16 R24, desc[UR36][R6.64+0x10] ;  /* 0x0000102406187981 */ /* 0x000764000c1e1520 */
.L_x_35:
[----:B------:R-:W-:Y:S05]  /*20d0*/  BSYNC B1 ;  /* 0x0000000000017941 */ /* 0x000fea0003800000 */
.L_x_34:
[----:B-----5:R-:W-:Y:S01]  /*20e0*/  HADD2.F32 R5, -RZ, R24.H0_H0 ;  /* 0x20000018ff057230 */ /* 0x020fe20000004100 */
        /* <DEDUP_REMOVED lines=9> */
.L_x_37:
[----:B------:R-:W-:Y:S05]  /*2180*/  BSYNC B1 ;  /* 0x0000000000017941 */ /* 0x000fea0003800000 */
.L_x_36:
[----:B----45:R-:W-:Y:S01]  /*2190*/  HADD2.F32 R5, -RZ, R24.H0_H0 ;  /* 0x20000018ff057230 */ /* 0x030fe20000004100 */
[----:B------:R-:W-:Y:S01]  /*21a0*/  ISETP.GT.AND P1, PT, R3, 0x8, P1 ;  /* 0x000000080300780c */ /* 0x000fe20000f24270 */
[----:B------:R-:W-:Y:S03]  /*21b0*/  BSSY B1, `(.L_x_38) ;  /* 0x0000007000017945 */ /* 0x000fe60003800000 */
[----:B0-----:R-:W-:-:S04]  /*21c0*/  FMUL R14, R5, R56 ;  /* 0x00000038050e7220 */ /* 0x001fc80000400000 */
[----:B------:R-:W-:-:S05]  /*21d0*/  FFMA R14, R29, R23, R14 ;  /* 0x000000171d0e7223 */ /* 0x000fca000000000e */
[----:B------:R-:W-:-:S05]  /*21e0*/  F2FP.F16.F32.PACK_AB R14, RZ, R14 ;  /* 0x0000000eff0e723e */ /* 0x000fca00000000ff */
[----:B------:R0:W-:Y:S01]  /*21f0*/  @P3 STG.E.U16 desc[UR36][R8.64+0x12], R14 ;  /* 0x0000120e08003986 */ /* 0x0001e2000c101524 */
[----:B------:R-:W-:Y:S05]  /*2200*/  @!P1 BRA `(.L_x_39) ;  /* 0x0000000000049947 */ /* 0x000fea0003800000 */
[----:B------:R4:W5:Y:S02]  /*2210*/  LDG.E.LTC128B.U16 R24, desc[UR36][R10.64+0x10] ;  /* 0x000010240a187981 */ /* 0x000964000c1e1520 */
.L_x_39:
[----:B------:R-:W-:Y:S05]  /*2220*/  BSYNC B1 ;  /* 0x0000000000017941 */ /* 0x000fea0003800000 */
.L_x_38:
[----:B-----5:R-:W-:Y:S01]  /*2230*/  HADD2.F32 R5, -RZ, R24.H0_H0 ;  /* 0x20000018ff057230 */ /* 0x020fe20000004100 */
[----:B------:R-:W-:Y:S01]  /*2240*/  ISETP.GT.AND P0, PT, R3, 0x8, P0 ;  /* 0x000000080300780c */ /* 0x000fe20000704270 */
[----:B------:R-:W-:Y:S03]  /*2250*/  BSSY B1, `(.L_x_40) ;  /* 0x0000007000017945 */ /* 0x000fe60003800000 */
[----:B------:R-:W-:-:S04]  /*2260*/  FMUL R5, R5, R56 ;  /* 0x0000003805057220 */ /* 0x000fc80000400000 */
[----:B------:R-:W-:-:S05]  /*2270*/  FFMA R5, R30, R23, R5 ;  /* 0x000000171e057223 */ /* 0x000fca0000000005 */
[----:B------:R-:W-:-:S05]  /*2280*/  F2FP.F16.F32.PACK_AB R5, RZ, R5 ;  /* 0x00000005ff05723e */ /* 0x000fca00000000ff */
[----:B------:R0:W-:Y:S01]  /*2290*/  @P1 STG.E.U16 desc[UR36][R12.64+0x10], R5 ;  /* 0x000010050c001986 */ /* 0x0001e2000c101524 */
[----:B------:R-:W-:Y:S05]  /*22a0*/  @!P0 BRA `(.L_x_41) ;  /* 0x0000000000048947 */ /* 0x000fea0003800000 */
[----:B------:R0:W5:Y:S02]  /*22b0*/  LDG.E.LTC128B.U16 R24, desc[UR36][R10.64+0x12] ;  /* 0x000012240a187981 */ /* 0x000164000c1e1520 */
.L_x_41:
[----:B------:R-:W-:Y:S05]  /*22c0*/  BSYNC B1 ;  /* 0x0000000000017941 */ /* 0x000fea0003800000 */
.L_x_40:
        /* <DEDUP_REMOVED lines=10> */
.L_x_43:
[----:B------:R-:W-:Y:S05]  /*2370*/  BSYNC B1 ;  /* 0x0000000000017941 */ /* 0x000fea0003800000 */
.L_x_42:
        /* <DEDUP_REMOVED lines=10> */
.L_x_45:
[----:B------:R-:W-:Y:S05]  /*2420*/  BSYNC B1 ;  /* 0x0000000000017941 */ /* 0x000fea0003800000 */
.L_x_44:
[----:B0----5:R-:W-:Y:S01]  /*2430*/  HADD2.F32 R5, -RZ, R24.H0_H0 ;  /* 0x20000018ff057230 */ /* 0x021fe20000004100 */
        /* <DEDUP_REMOVED lines=8> */
.L_x_47:
[----:B------:R-:W-:Y:S05]  /*24c0*/  BSYNC B1 ;  /* 0x0000000000017941 */ /* 0x000fea0003800000 */
.L_x_46:
        /* <DEDUP_REMOVED lines=9> */
.L_x_49:
[----:B------:R-:W-:Y:S05]  /*2560*/  BSYNC B1 ;  /* 0x0000000000017941 */ /* 0x000fea0003800000 */
.L_x_48:
        /* <DEDUP_REMOVED lines=10> */
.L_x_51:
[----:B------:R-:W-:Y:S05]  /*2610*/  BSYNC B1 ;  /* 0x0000000000017941 */ /* 0x000fea0003800000 */
.L_x_50:
        /* <DEDUP_REMOVED lines=10> */
.L_x_53:
[----:B------:R-:W-:Y:S05]  /*26c0*/  BSYNC B1 ;  /* 0x0000000000017941 */ /* 0x000fea0003800000 */
.L_x_52:
        /* <DEDUP_REMOVED lines=9> */
.L_x_55:
[----:B------:R-:W-:Y:S05]  /*2760*/  BSYNC B1 ;  /* 0x0000000000017941 */ /* 0x000fea0003800000 */
.L_x_54:
        /* <DEDUP_REMOVED lines=9> */
.L_x_57:
[----:B------:R-:W-:Y:S05]  /*2800*/  BSYNC B1 ;  /* 0x0000000000017941 */ /* 0x000fea0003800000 */
.L_x_56:
        /* <DEDUP_REMOVED lines=10> */
.L_x_59:
[----:B------:R-:W-:Y:S05]  /*28b0*/  BSYNC B1 ;  /* 0x0000000000017941 */ /* 0x000fea0003800000 */
.L_x_58:
        /* <DEDUP_REMOVED lines=10> */
.L_x_61:
[----:B------:R-:W-:Y:S05]  /*2960*/  BSYNC B1 ;  /* 0x0000000000017941 */ /* 0x000fea0003800000 */
.L_x_60:
        /* <DEDUP_REMOVED lines=9> */
.L_x_63:
[----:B------:R-:W-:Y:S05]  /*2a00*/  BSYNC B1 ;  /* 0x0000000000017941 */ /* 0x000fea0003800000 */
.L_x_62:
        /* <DEDUP_REMOVED lines=9> */
.L_x_65:
[----:B------:R-:W-:Y:S05]  /*2aa0*/  BSYNC B1 ;  /* 0x0000000000017941 */ /* 0x000fea0003800000 */
.L_x_64:
        /* <DEDUP_REMOVED lines=10> */
.L_x_67:
[----:B------:R-:W-:Y:S05]  /*2b50*/  BSYNC B1 ;  /* 0x0000000000017941 */ /* 0x000fea0003800000 */
.L_x_66:
        /* <DEDUP_REMOVED lines=10> */
.L_x_69:
[----:B------:R-:W-:Y:S05]  /*2c00*/  BSYNC B1 ;  /* 0x0000000000017941 */ /* 0x000fea0003800000 */
.L_x_68:
        /* <DEDUP_REMOVED lines=9> */
.L_x_71:
[----:B------:R-:W-:Y:S05]  /*2ca0*/  BSYNC B1 ;  /* 0x0000000000017941 */ /* 0x000fea0003800000 */
.L_x_70:
        /* <DEDUP_REMOVED lines=9> */
.L_x_73:
[----:B------:R-:W-:Y:S05]  /*2d40*/  BSYNC B1 ;  /* 0x0000000000017941 */ /* 0x000fea0003800000 */
.L_x_72:
        /* <DEDUP_REMOVED lines=10> */
.L_x_75:
[----:B------:R-:W-:Y:S05]  /*2df0*/  BSYNC B1 ;  /* 0x0000000000017941 */ /* 0x000fea0003800000 */
.L_x_74:
        /* <DEDUP_REMOVED lines=10> */
.L_x_77:
[----:B------:R-:W-:Y:S05]  /*2ea0*/  BSYNC B1 ;  /* 0x0000000000017941 */ /* 0x000fea0003800000 */
.L_x_76:
        /* <DEDUP_REMOVED lines=9> */
.L_x_79:
[----:B------:R-:W-:Y:S05]  /*2f40*/  BSYNC B1 ;  /* 0x0000000000017941 */ /* 0x000fea0003800000 */
.L_x_78:
        /* <DEDUP_REMOVED lines=9> */
.L_x_81:
[----:B------:R-:W-:Y:S05]  /*2fe0*/  BSYNC B1 ;  /* 0x0000000000017941 */ /* 0x000fea0003800000 */
.L_x_80:
        /* <DEDUP_REMOVED lines=10> */
.L_x_83:
[----:B------:R-:W-:Y:S05]  /*3090*/  BSYNC B1 ;  /* 0x0000000000017941 */ /* 0x000fea0003800000 */
.L_x_82:
[----:B-----5:R-:W-:Y:S01]  /*30a0*/  HADD2.F32 R5, -RZ, R24.H0_H0 ;  /* 0x20000018ff057230 */ /* 0x020fe20000004100 */
[----:B------:R-:W-:Y:S01]  /*30b0*/  ISETP.GT.AND P0, PT, R4, 0x39, PT ;  /* 0x000000390400780c */ /* 0x000fe20003f04270 */
[----:B------:R-:W-:Y:S01]  /*30c0*/  @P2 IMAD.MOV.U32 R4, RZ, RZ, R8 ;  /* 0x000000ffff042224 */ /* 0x000fe200078e0008 */
[----:B------:R-:W-:Y:S02]  /*30d0*/  BSSY B1, `(.L_x_84) ;  /* 0x000000a000017945 */ /* 0x000fe40003800000 */
[----:B------:R-:W-:Y:S01]  /*30e0*/  FMUL R5, R5, R56 ;  /* 0x0000003805057220 */ /* 0x000fe20000400000 */
[----:B------:R-:W-:-:S03]  /*30f0*/  ISETP.GT.AND P3, PT, R3, RZ, P0 ;  /* 0x000000ff0300720c */ /* 0x000fc60000764270 */
[----:B------:R-:W-:-:S05]  /*3100*/  FFMA R5, R52, R23, R5 ;  /* 0x0000001734057223 */ /* 0x000fca0000000005 */
[----:B------:R-:W-:-:S04]  /*3110*/  F2FP.F16.F32.PACK_AB R5, RZ, R5 ;  /* 0x00000005ff05723e */ /* 0x000fc800000000ff */
[----:B0-----:R-:W-:Y:S01]  /*3120*/  PRMT R14, R5, 0x7610, R14 ;  /* 0x00007610050e7816 */ /* 0x001fe2000000000e */
[----:B------:R-:W-:-:S05]  /*3130*/  @P2 IMAD.MOV.U32 R5, RZ, RZ, R9 ;  /* 0x000000ffff052224 */ /* 0x000fca00078e0009 */
[----:B------:R0:W-:Y:S01]  /*3140*/  @P2 STG.E.U16 desc[UR36][R4.64+0x70], R14 ;  /* 0x0000700e04002986 */ /* 0x0001e2000c101524 */
[----:B------:R-:W-:Y:S05]  /*3150*/  @!P3 BRA `(.L_x_85) ;  /* 0x000000000004b947 */ /* 0x000fea0003800000 */
[----:B------:R0:W5:Y:S02]  /*3160*/  LDG.E.LTC128B.U16 R24, desc[UR36][R6.64+0x72] ;  /* 0x0000722406187981 */ /* 0x000164000c1e1520 */
.L_x_85:
[----:B------:R-:W-:Y:S05]  /*3170*/  BSYNC B1 ;  /* 0x0000000000017941 */ /* 0x000fea0003800000 */
.L_x_84:
        /* <DEDUP_REMOVED lines=9> */
.L_x_87:
[----:B------:R-:W-:Y:S05]  /*3210*/  BSYNC B1 ;  /* 0x0000000000017941 */ /* 0x000fea0003800000 */
.L_x_86:
[----:B-----5:R-:W-:Y:S01]  /*3220*/  HADD2.F32 R5, -RZ, R24.H0_H0 ;  /* 0x20000018ff057230 */ /* 0x020fe20000004100 */
[----:B------:R-:W-:Y:S01]  /*3230*/  ISETP.GT.AND P0, PT, R3, 0x8, P0 ;  /* 0x000000080300780c */ /* 0x000fe20000704270 */
[----:B0-----:R-:W-:Y:S01]  /*3240*/  @P1 IMAD.MOV.U32 R4, RZ, RZ, R12 ;  /* 0x000000ffff041224 */ /* 0x001fe200078e000c */
[----:B------:R-:W-:Y:S02]  /*3250*/  BSSY B1, `(.L_x_88) ;  /* 0x0000009000017945 */ /* 0x000fe40003800000 */
[----:B------:R-:W-:-:S04]  /*3260*/  FMUL R5, R5, R56 ;  /* 0x0000003805057220 */ /* 0x000fc80000400000 */
[----:B------:R-:W-:-:S05]  /*3270*/  FFMA R5, R54, R23, R5 ;  /* 0x0000001736057223 */ /* 0x000fca0000000005 */
[----:B------:R-:W-:-:S04]  /*3280*/  F2FP.F16.F32.PACK_AB R5, RZ, R5 ;  /* 0x00000005ff05723e */ /* 0x000fc800000000ff */
[----:B-1-3--:R-:W-:Y:S01]  /*3290*/  PRMT R6, R5, 0x7610, R6 ;  /* 0x0000761005067816 */ /* 0x00afe20000000006 */
[----:B------:R-:W-:-:S05]  /*32a0*/  @P1 IMAD.MOV.U32 R5, RZ, RZ, R13 ;  /* 0x000000ffff051224 */ /* 0x000fca00078e000d */
[----:B------:R0:W-:Y:S01]  /*32b0*/  @P1 STG.E.U16 desc[UR36][R4.64+0x70], R6 ;  /* 0x0000700604001986 */ /* 0x0001e2000c101524 */
[----:B------:R-:W-:Y:S05]  /*32c0*/  @!P0 BRA `(.L_x_89) ;  /* 0x0000000000048947 */ /* 0x000fea0003800000 */
[----:B------:R1:W5:Y:S02]  /*32d0*/  LDG.E.LTC128B.U16 R24, desc[UR36][R10.64+0x72] ;  /* 0x000072240a187981 */ /* 0x000364000c1e1520 */
.L_x_89:
[----:B------:R-:W-:Y:S05]  /*32e0*/  BSYNC B1 ;  /* 0x0000000000017941 */ /* 0x000fea0003800000 */
.L_x_88:
[----:B------:R-:W-:Y:S05]  /*32f0*/  @!P0 BRA `(.L_x_90) ;  /* 0x0000000800a88947 */ /* 0x000fea0003800000 */
[----:B-----5:R-:W-:-:S05]  /*3300*/  HADD2.F32 R3, -RZ, R24.H0_H0 ;  /* 0x20000018ff037230 */ /* 0x020fca0000004100 */
[----:B0-----:R-:W-:-:S04]  /*3310*/  FMUL R4, R3, R56 ;  /* 0x0000003803047220 */ /* 0x001fc80000400000 */
[----:B------:R-:W-:-:S05]  /*3320*/  FFMA R4, R55, R23, R4 ;  /* 0x0000001737047223 */ /* 0x000fca0000000004 */
[----:B------:R-:W-:-:S05]  /*3330*/  F2FP.F16.F32.PACK_AB R4, RZ, R4 ;  /* 0x00000004ff04723e */ /* 0x000fca00000000ff */
[----:B------:R3:W-:Y:S01]  /*3340*/  STG.E.U16 desc[UR36][R12.64+0x72], R4 ;  /* 0x000072040c007986 */ /* 0x0007e2000c101524 */
[----:B------:R-:W-:Y:S05]  /*3350*/  BRA `(.L_x_90) ;  /* 0x0000000800907947 */ /* 0x000fea0003800000 */
.L_x_29:
[----:B------:R-:W-:Y:S01]  /*3360*/  ISETP.GT.AND P0, PT, R4, 0x1, PT ;  /* 0x000000010400780c */ /* 0x000fe20003f04270 */
[----:B------:R-:W-:Y:S01]  /*3370*/  ULDC.64 UR4, c[0x0][0x5c0] ;  /* 0x0001700000047ab9 */ /* 0x000fe20000000a00 */
[-C--:B------:R-:W-:Y:S01]  /*3380*/  FMUL R24, R24, R23.reuse ;  /* 0x0000001718187220 */ /* 0x080fe20000400000 */
[-C--:B------:R-:W-:Y:S01]  /*3390*/  FMUL R25, R25, R23.reuse ;  /* 0x0000001719197220 */ /* 0x080fe20000400000 */
[----:B------:R-:W-:Y:S01]  /*33a0*/  ISETP.GT.AND P3, PT, R3, RZ, P0 ;  /* 0x000000ff0300720c */ /* 0x000fe20000764270 */
[-C--:B------:R-:W-:Y:S01]  /*33b0*/  FMUL R26, R26, R23.reuse ;  /* 0x000000171a1a7220 */ /* 0x080fe20000400000 */
[----:B------:R-:W-:Y:S01]  /*33c0*/  LEA R6, P4, R58, UR4, 0x1 ;  /* 0x000000043a067c11 */ /* 0x000fe2000f8808ff */
[-C--:B------:R-:W-:Y:S01]  /*33d0*/  FMUL R27, R27, R23.reuse ;  /* 0x000000171b1b7220 */ /* 0x080fe20000400000 */
[----:B------:R-:W-:Y:S01]  /*33e0*/  F2FP.F16.F32.PACK_AB R24, RZ, R24 ;  /* 0x00000018ff18723e */ /* 0x000fe200000000ff */
[-C--:B------:R-:W-:Y:S01]  /*33f0*/  FMUL R28, R28, R23.reuse ;  /* 0x000000171c1c7220 */ /* 0x080fe20000400000 */
[----:B------:R-:W-:Y:S01]  /*3400*/  LEA.HI.X R7, R58, UR5, R75, 0x1, P4 ;  /* 0x000000053a077c11 */ /* 0x000fe2000a0f0c4b */
[----:B------:R-:W-:Y:S01]  /*3410*/  FMUL R29, R29, R23 ;  /* 0x000000171d1d7220 */ /* 0x000fe20000400000 */
[----:B------:R-:W-:Y:S01]  /*3420*/  F2FP.F16.F32.PACK_AB R25, RZ, R25 ;  /* 0x00000019ff19723e */ /* 0x000fe200000000ff */
[-C--:B------:R-:W-:Y:S01]  /*3430*/  FMUL R30, R30, R23.reuse ;  /* 0x000000171e1e7220 */ /* 0x080fe20000400000 */
[----:B------:R-:W-:Y:S01]  /*3440*/  SHF.L.U64.HI R67, R66, 0x4, R67 ;  /* 0x0000000442437819 */ /* 0x000fe20000010243 */
[----:B------:R-:W-:Y:S01]  /*3450*/  @P1 STG.E.U16 desc[UR36][R6.64], R24 ;  /* 0x0000001806001986 */ /* 0x000fe2000c101524 */
[----:B------:R-:W-:Y:S01]  /*3460*/  ISETP.GT.AND P1, PT, R4, 0x8, PT ;  /* 0x000000080400780c */ /* 0x000fe20003f24270 */
[-C--:B------:R-:W-:Y:S01]  /*3470*/  FMUL R31, R31, R23.reuse ;  /* 0x000000171f1f7220 */ /* 0x080fe20000400000 */
[C---:B------:R-:W-:Y:S01]  /*3480*/  ISETP.GT.AND P4, PT, R3.reuse, 0x8, P0 ;  /* 0x000000080300780c */ /* 0x040fe20000784270 */
[----:B------:R-:W-:Y:S01]  /*3490*/  @P3 STG.E.U16 desc[UR36][R6.64+0x2], R25 ;  /* 0x0000021906003986 */ /* 0x000fe2000c101524 */
[----:B------:R-:W-:Y:S01]  /*34a0*/  LEA R8, P3, R66, R6, 0x4 ;  /* 0x0000000642087211 */ /* 0x000fe200078620ff */
[-C--:B------:R-:W-:Y:S01]  /*34b0*/  FMUL R32, R32, R23.reuse ;  /* 0x0000001720207220 */ /* 0x080fe20000400000 */
[----:B------:R-:W-:Y:S01]  /*34c0*/  ISETP.GT.AND P2, PT, R3, 0x8, P2 ;  /* 0x000000080300780c */ /* 0x000fe20001744270 */
[-C--:B------:R-:W-:Y:S01]  /*34d0*/  FMUL R33, R33, R23.reuse ;  /* 0x0000001721217220 */ /* 0x080fe20000400000 */
[----:B------:R-:W-:Y:S01]  /*34e0*/  ISETP.GT.AND P0, PT, R4, 0x9, PT ;  /* 0x000000090400780c */ /* 0x000fe20003f04270 */
[----:B------:R-:W-:Y:S01]  /*34f0*/  IMAD.X R9, R67, 0x1, R7, P3 ;  /* 0x0000000143097824 */ /* 0x000fe200018e0607 */
[C---:B------:R-:W-:Y:S01]  /*3500*/  ISETP.GT.AND P5, PT, R3.reuse, RZ, P1 ;  /* 0x000000ff0300720c */ /* 0x040fe20000fa4270 */
[-C--:B------:R-:W-:Y:S01]  /*3510*/  FMUL R34, R34, R23.reuse ;  /* 0x0000001722227220 */ /* 0x080fe20000400000 */
[----:B------:R-:W-:Y:S01]  /*3520*/  ISETP.GT.AND P3, PT, R3, RZ, P0 ;  /* 0x000000ff0300720c */ /* 0x000fe20000764270 */
[-C--:B------:R-:W-:Y:S01]  /*3530*/  FMUL R35, R35, R23.reuse ;  /* 0x0000001723237220 */ /* 0x080fe20000400000 */
[----:B------:R-:W-:Y:S01]  /*3540*/  F2FP.F16.F32.PACK_AB R26, RZ, R26 ;  /* 0x0000001aff1a723e */ /* 0x000fe200000000ff */
[----:B------:R-:W-:Y:S01]  /*3550*/  FMUL R36, R36, R23 ;  /* 0x0000001724247220 */ /* 0x000fe20000400000 */
[----:B------:R-:W-:Y:S01]  /*3560*/  F2FP.F16.F32.PACK_AB R27, RZ, R27 ;  /* 0x0000001bff1b723e */ /* 0x000fe200000000ff */
[----:B------:R-:W-:Y:S01]  /*3570*/  FMUL R37, R37, R23 ;  /* 0x0000001725257220 */ /* 0x000fe20000400000 */
[----:B------:R-:W-:Y:S01]  /*3580*/  F2FP.F16.F32.PACK_AB R28, RZ, R28 ;  /* 0x0000001cff1c723e */ /* 0x000fe200000000ff */
[----:B------:R-:W-:Y:S01]  /*3590*/  @P2 STG.E.U16 desc[UR36][R8.64], R26 ;  /* 0x0000001a08002986 */ /* 0x000fe2000c101524 */
[----:B------:R-:W-:Y:S01]  /*35a0*/  F2FP.F16.F32.PACK_AB R29, RZ, R29 ;  /* 0x0000001dff1d723e */ /* 0x000fe200000000ff */
[-C--:B------:R-:W-:Y:S01]  /*35b0*/  FMUL R38, R38, R23.reuse ;  /* 0x0000001726267220 */ /* 0x080fe20000400000 */
[----:B------:R-:W-:Y:S01]  /*35c0*/  ISETP.GT.AND P2, PT, R3, 0x8, P1 ;  /* 0x000000080300780c */ /* 0x000fe20000f44270 */
[----:B------:R-:W-:Y:S01]  /*35d0*/  @P4 STG.E.U16 desc[UR36][R8.64+0x2], R27 ;  /* 0x0000021b08004986 */ /* 0x000fe2000c101524 */
[----:B------:R-:W-:Y:S01]  /*35e0*/  ISETP.GT.AND P1, PT, R4, 0x10, PT ;  /* 0x000000100400780c */ /* 0x000fe20003f24270 */
[-C--:B------:R-:W-:Y:S01]  /*35f0*/  FMUL R39, R39, R23.reuse ;  /* 0x0000001727277220 */ /* 0x080fe20000400000 */
[----:B------:R-:W-:Y:S01]  /*3600*/  F2FP.F16.F32.PACK_AB R30, RZ, R30 ;  /* 0x0000001eff1e723e */ /* 0x000fe200000000ff */
[----:B------:R-:W-:Y:S01]  /*3610*/  @P5 STG.E.U16 desc[UR36][R6.64+0x10], R28 ;  /* 0x0000101c06005986 */ /* 0x000fe2000c101524 */
[C---:B------:R-:W-:Y:S01]  /*3620*/  ISETP.GT.AND P4, PT, R3.reuse, RZ, P1 ;  /* 0x000000ff0300720c */ /* 0x040fe20000f84270 */
[----:B------:R-:W-:Y:S01]  /*3630*/  FMUL R40, R40, R23 ;  /* 0x0000001728287220 */ /* 0x000fe20000400000 */
[----:B------:R-:W-:Y:S01]  /*3640*/  F2FP.F16.F32.PACK_AB R31, RZ, R31 ;  /* 0x0000001fff1f723e */ /* 0x000fe200000000ff */
[----:B------:R-:W-:Y:S01]  /*3650*/  @P3 STG.E.U16 desc[UR36][R6.64+0x12], R29 ;  /* 0x0000121d06003986 */ /* 0x000fe2000c101524 */
[----:B------:R-:W-:Y:S01]  /*3660*/  ISETP.GT.AND P3, PT, R3, 0x8, P0 ;  /* 0x000000080300780c */ /* 0x000fe20000764270 */
[-C--:B------:R-:W-:Y:S01]  /*3670*/  FMUL R41, R41, R23.reuse ;  /* 0x0000001729297220 */ /* 0x080fe20000400000 */
[----:B------:R-:W-:Y:S01]  /*3680*/  ISETP.GT.AND P0, PT, R4, 0x11, PT ;  /* 0x000000110400780c */ /* 0x000fe20003f04270 */
[----:B------:R-:W-:Y:S01]  /*3690*/  @P2 STG.E.U16 desc[UR36][R8.64+0x10], R30 ;  /* 0x0000101e08002986 */ /* 0x000fe2000c101524 */
[----:B------:R-:W-:Y:S01]  /*36a0*/  F2FP.F16.F32.PACK_AB R32, RZ, R32 ;  /* 0x00000020ff20723e */ /* 0x000fe200000000ff */
[-C--:B------:R-:W-:Y:S01]  /*36b0*/  FMUL R42, R42, R23.reuse ;  /* 0x000000172a2a7220 */ /* 0x080fe20000400000 */
[----:B------:R-:W-:Y:S01]  /*36c0*/  ISETP.GT.AND P5, PT, R3, RZ, P0 ;  /* 0x000000ff0300720c */ /* 0x000fe200007a4270 */
[-C--:B------:R-:W-:Y:S01]  /*36d0*/  FMUL R43, R43, R23.reuse ;  /* 0x000000172b2b7220 */ /* 0x080fe20000400000 */
[----:B------:R-:W-:Y:S01]  /*36e0*/  ISETP.GT.AND P2, PT, R3, 0x8, P1 ;  /* 0x000000080300780c */ /* 0x000fe20000f44270 */
[-C--:B------:R-:W-:Y:S01]  /*36f0*/  FMUL R44, R44, R23.reuse ;  /* 0x000000172c2c7220 */ /* 0x080fe20000400000 */
[----:B------:R-:W-:Y:S01]  /*3700*/  ISETP.GT.AND P1, PT, R4, 0x18, PT ;  /* 0x000000180400780c */ /* 0x000fe20003f24270 */
[----:B------:R-:W-:Y:S01]  /*3710*/  FMUL R45, R45, R23 ;  /* 0x000000172d2d7220 */ /* 0x000fe20000400000 */
[----:B------:R-:W-:Y:S01]  /*3720*/  F2FP.F16.F32.PACK_AB R33, RZ, R33 ;  /* 0x00000021ff21723e */ /* 0x000fe200000000ff */
[----:B------:R-:W-:Y:S01]  /*3730*/  @P3 STG.E.U16 desc[UR36][R8.64+0x12], R31 ;  /* 0x0000121f08003986 */ /* 0x000fe2000c101524 */
[C---:B------:R-:W-:Y:S01]  /*3740*/  ISETP.GT.AND P3, PT, R3.reuse, 0x8, P0 ;  /* 0x000000080300780c */ /* 0x040fe20000764270 */
[-C--:B------:R-:W-:Y:S01]  /*3750*/  FMUL R46, R46, R23.reuse ;  /* 0x000000172e2e7220 */ /* 0x080fe20000400000 */
[----:B------:R-:W-:Y:S01]  /*3760*/  ISETP.GT.AND P0, PT, R4, 0x19, PT ;  /* 0x000000190400780c */ /* 0x000fe20003f04270 */
[----:B------:R-:W-:Y:S01]  /*3770*/  @P4 STG.E.U16 desc[UR36][R6.64+0x20], R32 ;  /* 0x0000202006004986 */ /* 0x000fe2000c101524 */
[----:B------:R-:W-:Y:S01]  /*3780*/  ISETP.GT.AND P4, PT, R3, RZ, P1 ;  /* 0x000000ff0300720c */ /* 0x000fe20000f84270 */
[-C--:B------:R-:W-:Y:S01]  /*3790*/  FMUL R47, R47, R23.reuse ;  /* 0x000000172f2f7220 */ /* 0x080fe20000400000 */
[----:B------:R-:W-:Y:S01]  /*37a0*/  F2FP.F16.F32.PACK_AB R34, RZ, R34 ;  /* 0x00000022ff22723e */ /* 0x000fe200000000ff */
[----:B------:R-:W-:Y:S01]  /*37b0*/  @P5 STG.E.U16 desc[UR36][R6.64+0x22], R33 ;  /* 0x0000222106005986 */ /* 0x000fe2000c101524 */
[----:B------:R-:W-:Y:S01]  /*37c0*/  ISETP.GT.AND P5, PT, R3, RZ, P0 ;  /* 0x000000ff0300720c */ /* 0x000fe200007a4270 */
[----:B------:R-:W-:Y:S01]  /*37d0*/  FMUL R48, R48, R23 ;  /* 0x0000001730307220 */ /* 0x000fe20000400000 */
[----:B------:R-:W-:Y:S01]  /*37e0*/  F2FP.F16.F32.PACK_AB R35, RZ, R35 ;  /* 0x00000023ff23723e */ /* 0x000fe200000000ff */
[----:B------:R-:W-:Y:S01]  /*37f0*/  @P2 STG.E.U16 desc[UR36][R8.64+0x20], R34 ;  /* 0x0000202208002986 */ /* 0x000fe2000c101524 */
[----:B------:R-:W-:Y:S01]  /*3800*/  F2FP.F16.F32.PACK_AB R36, RZ, R36 ;  /* 0x00000024ff24723e */ /* 0x000fe200000000ff */
[-C--:B------:R-:W-:Y:S01]  /*3810*/  FMUL R49, R49, R23.reuse ;  /* 0x0000001731317220 */ /* 0x080fe20000400000 */
[C---:B------:R-:W-:Y:S01]  /*3820*/  ISETP.GT.AND P2, PT, R3.reuse, 0x8, P1 ;  /* 0x000000080300780c */ /* 0x040fe20000f44270 */
[----:B------:R-:W-:Y:S01]  /*3830*/  @P3 STG.E.U16 desc[UR36][R8.64+0x22], R35 ;  /* 0x0000222308003986 */ /* 0x000fe2000c101524 */
[----:B------:R-:W-:Y:S01]  /*3840*/  ISETP.GT.AND P1, PT, R4, 0x20, PT ;  /* 0x000000200400780c */ /* 0x000fe20003f24270 */
[----:B------:R-:W-:Y:S01]  /*3850*/  FMUL R50, R50, R23 ;  /* 0x0000001732327220 */ /* 0x000fe20000400000 */
[----:B------:R-:W-:Y:S01]  /*3860*/  F2FP.F16.F32.PACK_AB R37, RZ, R37 ;  /* 0x00000025ff25723e */ /* 0x000fe200000000ff */
[----:B------:R-:W-:Y:S01]  /*3870*/  @P4 STG.E.U16 desc[UR36][R6.64+0x30], R36 ;  /* 0x0000302406004986 */ /* 0x000fe2000c101524 */
[----:B------:R-:W-:Y:S01]  /*3880*/  ISETP.GT.AND P3, PT, R3, 0x8, P0 ;  /* 0x000000080300780c */ /* 0x000fe20000764270 */
[-C--:B------:R-:W-:Y:S01]  /*3890*/  FMUL R51, R51, R23.reuse ;  /* 0x0000001733337220 */ /* 0x080fe20000400000 */
[----:B------:R-:W-:Y:S01]  /*38a0*/  ISETP.GT.AND P0, PT, R4, 0x21, PT ;  /* 0x000000210400780c */ /* 0x000fe20003f04270 */
[----:B------:R-:W-:Y:S01]  /*38b0*/  @P5 STG.E.U16 desc[UR36][R6.64+0x32], R37 ;  /* 0x0000322506005986 */ /* 0x000fe2000c101524 */
        /* <DEDUP_REMOVED lines=10> */
[----:B------:R-:W-:-:S02]  /*3960*/  F2FP.F16.F32.PACK_AB R41, RZ, R41 ;  /* 0x00000029ff29723e */ /* 0x000fc400000000ff */
[C---:B------:R-:W-:Y:S01]  /*3970*/  ISETP.GT.AND P1, PT, R3.reuse, 0x8, P1 ;  /* 0x000000080300780c */ /* 0x040fe20000f24270 */
[----:B------:R-:W-:Y:S01]  /*3980*/  @P3 STG.E.U16 desc[UR36][R8.64+0x32], R39 ;  /* 0x0000322708003986 */ /* 0x000fe2000c101524 */
[C---:B------:R-:W-:Y:S02]  /*3990*/  ISETP.GT.AND P2, PT, R3.reuse, 0x8, P0 ;  /* 0x000000080300780c */ /* 0x040fe40000744270 */
[C---:B------:R-:W-:Y:S01]  /*39a0*/  ISETP.GT.AND P0, PT, R4.reuse, 0x29, PT ;  /* 0x000000290400780c */ /* 0x040fe20003f04270 */
[----:B------:R-:W-:Y:S01]  /*39b0*/  @P4 STG.E.U16 desc[UR36][R6.64+0x40], R40 ;  /* 0x0000402806004986 */ /* 0x000fe2000c101524 */
[----:B------:R-:W-:Y:S02]  /*39c0*/  ISETP.GT.AND P4, PT, R4, 0x28, PT ;  /* 0x000000280400780c */ /* 0x000fe40003f84270 */
[----:B------:R-:W-:Y:S01]  /*39d0*/  F2FP.F16.F32.PACK_AB R42, RZ, R42 ;  /* 0x0000002aff2a723e */ /* 0x000fe200000000ff */
[----:B------:R-:W-:Y:S01]  /*39e0*/  @P5 STG.E.U16 desc[UR36][R6.64+0x42], R41 ;  /* 0x0000422906005986 */ /* 0x000fe2000c101524 */
[----:B------:R-:W-:-:S02]  /*39f0*/  ISETP.GT.AND P5, PT, R3, RZ, P4 ;  /* 0x000000ff0300720c */ /* 0x000fc400027a4270 */
[C---:B------:R-:W-:Y:S01]  /*3a00*/  ISETP.GT.AND P3, PT, R3.reuse, RZ, P0 ;  /* 0x000000ff0300720c */ /* 0x040fe20000764270 */
[----:B------:R-:W-:Y:S01]  /*3a10*/  @P1 STG.E.U16 desc[UR36][R8.64+0x40], R42 ;  /* 0x0000402a08001986 */ /* 0x000fe2000c101524 */
[----:B------:R-:W-:Y:S02]  /*3a20*/  F2FP.F16.F32.PACK_AB R43, RZ, R43 ;  /* 0x0000002bff2b723e */ /* 0x000fe400000000ff */
[----:B------:R-:W-:Y:S02]  /*3a30*/  F2FP.F16.F32.PACK_AB R44, RZ, R44 ;  /* 0x0000002cff2c723e */ /* 0x000fe400000000ff */
[C---:B------:R-:W-:Y:S01]  /*3a40*/  ISETP.GT.AND P4, PT, R3.reuse, 0x8, P4 ;  /* 0x000000080300780c */ /* 0x040fe20002784270 */
[----:B------:R-:W-:Y:S01]  /*3a50*/  @P2 STG.E.U16 desc[UR36][R8.64+0x42], R43 ;  /* 0x0000422b08002986 */ /* 0x000fe2000c101524 */
[----:B------:R-:W-:Y:S02]  /*3a60*/  F2FP.F16.F32.PACK_AB R45, RZ, R45 ;  /* 0x0000002dff2d723e */ /* 0x000fe400000000ff */
[----:B------:R-:W-:Y:S01]  /*3a70*/  ISETP.GT.AND P2, PT, R4, 0x31, PT ;  /* 0x000000310400780c */ /* 0x000fe20003f44270 */
[----:B------:R-:W-:Y:S01]  /*3a80*/  @P5 STG.E.U16 desc[UR36][R6.64+0x50], R44 ;  /* 0x0000502c06005986 */ /* 0x000fe2000c101524 */
[----:B------:R-:W-:-:S02]  /*3a90*/  ISETP.GT.AND P5, PT, R3, 0x8, P0 ;  /* 0x000000080300780c */ /* 0x000fc400007a4270 */
[C---:B------:R-:W-:Y:S01]  /*3aa0*/  ISETP.GT.AND P1, PT, R4.reuse, 0x38, PT ;  /* 0x000000380400780c */ /* 0x040fe20003f24270 */
[----:B------:R-:W-:Y:S01]  /*3ab0*/  @P3 STG.E.U16 desc[UR36][R6.64+0x52], R45 ;  /* 0x0000522d06003986 */ /* 0x000fe2000c101524 */
[C---:B------:R-:W-:Y:S02]  /*3ac0*/  ISETP.GT.AND P3, PT, R4.reuse, 0x30, PT ;  /* 0x000000300400780c */ /* 0x040fe40003f64270 */
[----:B------:R-:W-:Y:S01]  /*3ad0*/  ISETP.GT.AND P0, PT, R4, 0x39, PT ;  /* 0x000000390400780c */ /* 0x000fe20003f04270 */
[----:B------:R-:W-:Y:S01]  /*3ae0*/  @P4 IMAD.MOV.U32 R4, RZ, RZ, R8 ;  /* 0x000000ffff044224 */ /* 0x000fe200078e0008 */
[----:B------:R-:W-:Y:S01]  /*3af0*/  F2FP.F16.F32.PACK_AB R46, RZ, R46 ;  /* 0x0000002eff2e723e */ /* 0x000fe200000000ff */
[----:B------:R-:W-:Y:S01]  /*3b00*/  @P4 IMAD.MOV.U32 R5, RZ, RZ, R9 ;  /* 0x000000ffff054224 */ /* 0x000fe200078e0009 */
[----:B------:R-:W-:Y:S02]  /*3b10*/  F2FP.F16.F32.PACK_AB R47, RZ, R47 ;  /* 0x0000002fff2f723e */ /* 0x000fe400000000ff */
[----:B------:R-:W-:-:S02]  /*3b20*/  F2FP.F16.F32.PACK_AB R48, RZ, R48 ;  /* 0x00000030ff30723e */ /* 0x000fc400000000ff */
[----:B------:R0:W-:Y:S01]  /*3b30*/  @P4 STG.E.U16 desc[UR36][R4.64+0x50], R46 ;  /* 0x0000502e04004986 */ /* 0x0001e2000c101524 */
[C---:B------:R-:W-:Y:S02]  /*3b40*/  ISETP.GT.AND P4, PT, R3.reuse, RZ, P2 ;  /* 0x000000ff0300720c */ /* 0x040fe40001784270 */
[----:B------:R-:W-:Y:S02]  /*3b50*/  F2FP.F16.F32.PACK_AB R49, RZ, R49 ;  /* 0x00000031ff31723e */ /* 0x000fe400000000ff */
[----:B------:R-:W-:Y:S02]  /*3b60*/  ISETP.GT.AND P2, PT, R3, 0x8, P2 ;  /* 0x000000080300780c */ /* 0x000fe40001744270 */
[----:B------:R-:W-:Y:S02]  /*3b70*/  F2FP.F16.F32.PACK_AB R50, RZ, R50 ;  /* 0x00000032ff32723e */ /* 0x000fe400000000ff */
[----:B------:R-:W-:Y:S02]  /*3b80*/  F2FP.F16.F32.PACK_AB R51, RZ, R51 ;  /* 0x00000033ff33723e */ /* 0x000fe400000000ff */
[----:B------:R-:W-:Y:S01]  /*3b90*/  F2FP.F16.F32.PACK_AB R52, RZ, R52 ;  /* 0x00000034ff34723e */ /* 0x000fe200000000ff */
[----:B0-----:R-:W-:Y:S01]  /*3ba0*/  @P5 IMAD.MOV.U32 R4, RZ, RZ, R8 ;  /* 0x000000ffff045224 */ /* 0x001fe200078e0008 */
[----:B------:R-:W-:Y:S01]  /*3bb0*/  F2FP.F16.F32.PACK_AB R53, RZ, R53 ;  /* 0x00000035ff35723e */ /* 0x000fe200000000ff */
[----:B------:R-:W-:Y:S01]  /*3bc0*/  @P5 IMAD.MOV.U32 R5, RZ, RZ, R9 ;  /* 0x000000ffff055224 */ /* 0x000fe200078e0009 */
[----:B------:R-:W-:-:S02]  /*3bd0*/  F2FP.F16.F32.PACK_AB R54, RZ, R54 ;  /* 0x00000036ff36723e */ /* 0x000fc400000000ff */
[----:B------:R-:W-:Y:S02]  /*3be0*/  F2FP.F16.F32.PACK_AB R55, RZ, R55 ;  /* 0x00000037ff37723e */ /* 0x000fe400000000ff */
[----:B------:R0:W-:Y:S01]  /*3bf0*/  @P5 STG.E.U16 desc[UR36][R4.64+0x52], R47 ;  /* 0x0000522f04005986 */ /* 0x0001e2000c101524 */
[C---:B------:R-:W-:Y:S02]  /*3c00*/  ISETP.GT.AND P5, PT, R3.reuse, RZ, P3 ;  /* 0x000000ff0300720c */ /* 0x040fe40001fa4270 */
[----:B------:R-:W-:-:S11]  /*3c10*/  ISETP.GT.AND P3, PT, R3, 0x8, P3 ;  /* 0x000000080300780c */ /* 0x000fd60001f64270 */
[----:B0-----:R-:W-:Y:S02]  /*3c20*/  @P5 IMAD.MOV.U32 R4, RZ, RZ, R6 ;  /* 0x000000ffff045224 */ /* 0x001fe400078e0006 */
[----:B------:R-:W-:-:S05]  /*3c30*/  @P5 IMAD.MOV.U32 R5, RZ, RZ, R7 ;  /* 0x000000ffff055224 */ /* 0x000fca00078e0007 */
[----:B------:R0:W-:Y:S01]  /*3c40*/  @P5 STG.E.U16 desc[UR36][R4.64+0x60], R48 ;  /* 0x0000603004005986 */ /* 0x0001e2000c101524 */
[C---:B------:R-:W-:Y:S02]  /*3c50*/  ISETP.GT.AND P5, PT, R3.reuse, RZ, P0 ;  /* 0x000000ff0300720c */ /* 0x040fe400007a4270 */
[----:B------:R-:W-:Y:S01]  /*3c60*/  ISETP.GT.AND P0, PT, R3, 0x8, P0 ;  /* 0x000000080300780c */ /* 0x000fe20000704270 */
[----:B0-----:R-:W-:Y:S02]  /*3c70*/  @P4 IMAD.MOV.U32 R4, RZ, RZ, R6 ;  /* 0x000000ffff044224 */ /* 0x001fe400078e0006 */
[----:B------:R-:W-:-:S05]  /*3c80*/  @P4 IMAD.MOV.U32 R5, RZ, RZ, R7 ;  /* 0x000000ffff054224 */ /* 0x000fca00078e0007 */
[----:B------:R0:W-:Y:S01]  /*3c90*/  @P4 STG.E.U16 desc[UR36][R4.64+0x62], R49 ;  /* 0x0000623104004986 */ /* 0x0001e2000c101524 */
[C---:B------:R-:W-:Y:S02]  /*3ca0*/  ISETP.GT.AND P4, PT, R3.reuse, RZ, P1 ;  /* 0x000000ff0300720c */ /* 0x040fe40000f84270 */
[----:B------:R-:W-:Y:S01]  /*3cb0*/  ISETP.GT.AND P1, PT, R3, 0x8, P1 ;  /* 0x000000080300780c */ /* 0x000fe20000f24270 */
[----:B0-----:R-:W-:Y:S02]  /*3cc0*/  @P3 IMAD.MOV.U32 R4, RZ, RZ, R8 ;  /* 0x000000ffff043224 */ /* 0x001fe400078e0008 */
[----:B------:R-:W-:-:S05]  /*3cd0*/  @P3 IMAD.MOV.U32 R5, RZ, RZ, R9 ;  /* 0x000000ffff053224 */ /* 0x000fca00078e0009 */
[----:B------:R0:W-:Y:S02]  /*3ce0*/  @P3 STG.E.U16 desc[UR36][R4.64+0x60], R50 ;  /* 0x0000603204003986 */ /* 0x0001e4000c101524 */
[----:B0-----:R-:W-:Y:S02]  /*3cf0*/  @P2 IMAD.MOV.U32 R4, RZ, RZ, R8 ;  /* 0x000000ffff042224 */ /* 0x001fe400078e0008 */
[----:B------:R-:W-:-:S05]  /*3d00*/  @P2 IMAD.MOV.U32 R5, RZ, RZ, R9 ;  /* 0x000000ffff052224 */ /* 0x000fca00078e0009 */
[----:B------:R0:W-:Y:S02]  /*3d10*/  @P2 STG.E.U16 desc[UR36][R4.64+0x62], R51 ;  /* 0x0000623304002986 */ /* 0x0001e4000c101524 */
[----:B0-----:R-:W-:Y:S02]  /*3d20*/  @P4 IMAD.MOV.U32 R4, RZ, RZ, R6 ;  /* 0x000000ffff044224 */ /* 0x001fe400078e0006 */
[----:B------:R-:W-:-:S05]  /*3d30*/  @P4 IMAD.MOV.U32 R5, RZ, RZ, R7 ;  /* 0x000000ffff054224 */ /* 0x000fca00078e0007 */
[----:B------:R0:W-:Y:S04]  /*3d40*/  @P4 STG.E.U16 desc[UR36][R4.64+0x70], R52 ;  /* 0x0000703404004986 */ /* 0x0001e8000c101524 */
[----:B------:R1:W-:Y:S01]  /*3d50*/  @P5 STG.E.U16 desc[UR36][R6.64+0x72], R53 ;  /* 0x0000723506005986 */ /* 0x0003e2000c101524 */
[----:B0-----:R-:W-:Y:S02]  /*3d60*/  @P1 IMAD.MOV.U32 R4, RZ, RZ, R8 ;  /* 0x000000ffff041224 */ /* 0x001fe400078e0008 */
[----:B------:R-:W-:-:S05]  /*3d70*/  @P1 IMAD.MOV.U32 R5, RZ, RZ, R9 ;  /* 0x000000ffff051224 */ /* 0x000fca00078e0009 */
[----:B------:R1:W-:Y:S04]  /*3d80*/  @P1 STG.E.U16 desc[UR36][R4.64+0x70], R54 ;  /* 0x0000703604001986 */ /* 0x0003e8000c101524 */
[----:B------:R1:W-:Y:S02]  /*3d90*/  @P0 STG.E.U16 desc[UR36][R8.64+0x72], R55 ;  /* 0x0000723708000986 */ /* 0x0003e4000c101524 */
.L_x_90:
[----:B------:R-:W-:Y:S05]  /*3da0*/  BSYNC B0 ;  /* 0x0000000000007941 */ /* 0x000fea0003800000 */
.L_x_28:
[----:B------:R-:W-:Y:S01]  /*3db0*/  ULDC UR4, c[0x0][0xc] ;  /* 0x0000030000047ab9 */ /* 0x000fe20000000800 */
[----:B------:R-:W-:Y:S01]  /*3dc0*/  ULDC UR5, c[0x0][0x10] ;  /* 0x0000040000057ab9 */ /* 0x000fe20000000800 */
[----:B------:R-:W0:Y:S01]  /*3dd0*/  LDC R3, c[0x0][0x14] ;  /* 0x00000500ff037b82 */ /* 0x000e220000000800 */
[----:B------:R-:W-:Y:S01]  /*3de0*/  UIMAD.WIDE.U32 UR4, UR4, UR5, URZ ;  /* 0x00000005040472a5 */ /* 0x000fe2000f8e003f */
[----:B------:R-:W-:Y:S02]  /*3df0*/  IMAD.MOV.U32 R59, RZ, RZ, -0x1 ;  /* 0xffffffffff3b7424 */ /* 0x000fe400078e00ff */
[----:B------:R-:W-:-:S03]  /*3e00*/  IMAD.MOV.U32 R57, RZ, RZ, -0x1 ;  /* 0xffffffffff397424 */ /* 0x000fc600078e00ff */
[----:B0-----:R-:W-:-:S04]  /*3e10*/  IMAD.WIDE.U32 R16, R3, UR4, R16 ;  /* 0x0000000403107c25 */ /* 0x001fc8000f8e0010 */
[----:B------:R-:W-:Y:S01]  /*3e20*/  IMAD R3, R3, UR5, RZ ;  /* 0x0000000503037c24 */ /* 0x000fe2000f8e02ff */
[----:B------:R-:W-:Y:S02]  /*3e30*/  ULDC.64 UR4, c[0x0][0x650] ;  /* 0x0001940000047ab9 */ /* 0x000fe40000000a00 */
[----:B------:R-:W-:Y:S01]  /*3e40*/  ISETP.GE.U32.AND P0, PT, R16, UR4, PT ;  /* 0x0000000410007c0c */ /* 0x000fe2000bf06070 */
[--C-:B------:R-:W-:Y:S01]  /*3e50*/  IMAD.IADD R17, R17, 0x1, R3.reuse ;  /* 0x0000000111117824 */ /* 0x100fe200078e0203 */
[----:B------:R-:W-:-:S04]  /*3e60*/  PRMT R3, RZ, 0x7610, R3 ;  /* 0x00007610ff037816 */ /* 0x000fc80000000003 */
[----:B------:R-:W-:-:S13]  /*3e70*/  ISETP.GE.U32.AND.EX P0, PT, R17, UR5, PT, P0 ;  /* 0x0000000511007c0c */ /* 0x000fda000bf06100 */
[----:B------:R-:W-:Y:S05]  /*3e80*/  @P0 BRA `(.L_x_91) ;  /* 0x0000000400640947 */ /* 0x000fea0003800000 */
[----:B---3--:R-:W0:Y:S01]  /*3e90*/  S2R R12, SR_CTAID.X ;  /* 0x00000000000c7919 */ /* 0x008e220000002500 */
[----:B-12-4-:R-:W1:Y:S01]  /*3ea0*/  LDC.64 R10, c[0x0][0x628] ;  /* 0x00018a00ff0a7b82 */ /* 0x016e620000000a00 */
[----:B------:R-:W-:Y:S01]  /*3eb0*/  ULDC UR4, c[0x0][0x150] ;  /* 0x0000540000047ab9 */ /* 0x000fe20000000800 */
[----:B------:R-:W-:Y:S01]  /*3ec0*/  IMAD.MOV.U32 R8, RZ, RZ, R16 ;  /* 0x000000ffff087224 */ /* 0x000fe200078e0010 */
[----:B-----5:R-:W2:Y:S01]  /*3ed0*/  S2R R24, SR_CTAID.Y ;  /* 0x0000000000187919 */ /* 0x020ea20000002600 */
[----:B------:R-:W-:-:S04]  /*3ee0*/  IMAD.MOV.U32 R9, RZ, RZ, R17 ;  /* 0x000000ffff097224 */ /* 0x000fc800078e0011 */
[----:B------:R-:W3:Y:S08]  /*3ef0*/  LDC R21, c[0x0][0x144] ;  /* 0x00005100ff157b82 */ /* 0x000ef00000000800 */
[----:B------:R-:W4:Y:S08]  /*3f00*/  LDC R0, c[0x0][0x630] ;  /* 0x00018c00ff007b82 */ /* 0x000f300000000800 */
[----:B------:R-:W2:Y:S01]  /*3f10*/  LDC.64 R14, c[0x0][0x620] ;  /* 0x00018800ff0e7b82 */ /* 0x000ea20000000a00 */
[----:B-1----:R-:W-:-:S04]  /*3f20*/  ISETP.NE.U32.AND P0, PT, R10, RZ, PT ;  /* 0x000000ff0a00720c */ /* 0x002fc80003f05070 */
[----:B------:R-:W-:Y:S02]  /*3f30*/  ISETP.NE.AND.EX P0, PT, R11, RZ, PT, P0 ;  /* 0x000000ff0b00720c */ /* 0x000fe40003f05300 */
[----:B0-----:R-:W-:-:S05]  /*3f40*/  I2FP.F32.U32 R3, R12 ;  /* 0x0000000c00037245 */ /* 0x001fca0000201000 */
[----:B------:R-:W-:-:S04]  /*3f50*/  FMUL R3, R3, UR4 ;  /* 0x0000000403037c20 */ /* 0x000fc80008400000 */
[----:B------:R0:W1:Y:S02]  /*3f60*/  F2I.U32.TRUNC.NTZ R20, R3 ;  /* 0x0000000300147305 */ /* 0x000064000020f000 */
[----:B---34-:R-:W-:Y:S05]  /*3f70*/  @!P0 BRA `(.L_x_92) ;  /* 0x0000000000288947 */ /* 0x018fea0003800000 */
[----:B0-----:R-:W0:Y:S02]  /*3f80*/  LDC R3, c[0x0][0x634] ;  /* 0x00018d00ff037b82 */ /* 0x001e240000000800 */
        /* <DEDUP_REMOVED lines=9> */
.L_x_92:
[----:B------:R-:W3:Y:S01]  /*4020*/  LDC.64 R28, c[0x0][0x640] ;  /* 0x00019000ff1c7b82 */ /* 0x000ee20000000a00 */
[-CC-:B------:R-:W-:Y:S01]  /*4030*/  SHF.R.U64 R57, R8, R0.reuse, R9.reuse ;  /* 0x0000000008397219 */ /* 0x180fe20000001209 */
[----:B-1----:R-:W-:Y:S01]  /*4040*/  IMAD.MOV R20, RZ, RZ, -R20 ;  /* 0x000000ffff147224 */ /* 0x002fe200078e0a14 */
[----:B------:R-:W-:Y:S01]  /*4050*/  SHF.R.U32.HI R0, RZ, R0, R9 ;  /* 0x00000000ff007219 */ /* 0x000fe20000011609 */
[----:B------:R-:W-:Y:S01]  /*4060*/  ULDC UR4, c[0x0][0x154] ;  /* 0x0000550000047ab9 */ /* 0x000fe20000000800 */
[----:B0-----:R-:W-:Y:S01]  /*4070*/  IADD3 R3, P0, RZ, -R57, RZ ;  /* 0x80000039ff037210 */ /* 0x001fe20007f1e0ff */
[----:B------:R-:W-:Y:S02]  /*4080*/  IMAD R21, R21, R20, R12 ;  /* 0x0000001415157224 */ /* 0x000fe400078e020c */
[----:B------:R-:W0:Y:S01]  /*4090*/  LDC R6, c[0x0][0x618] ;  /* 0x00018600ff067b82 */ /* 0x000e220000000800 */
[----:B------:R-:W-:Y:S02]  /*40a0*/  IMAD.MOV.U32 R7, RZ, RZ, 0x1 ;  /* 0x00000001ff077424 */ /* 0x000fe400078e00ff */
[----:B------:R-:W-:-:S04]  /*40b0*/  IMAD.X R5, RZ, RZ, ~R0, P0 ;  /* 0x000000ffff057224 */ /* 0x000fc800000e0e00 */
[-C--:B--2---:R-:W-:Y:S01]  /*40c0*/  IMAD R0, R5, R14.reuse, RZ ;  /* 0x0000000e05007224 */ /* 0x084fe200078e02ff */
[----:B------:R-:W1:Y:S01]  /*40d0*/  LDC R8, c[0x0][0x608] ;  /* 0x00018200ff087b82 */ /* 0x000e620000000800 */
[----:B------:R-:W-:-:S04]  /*40e0*/  IMAD.WIDE.U32 R4, R3, R14, R16 ;  /* 0x0000000e03047225 */ /* 0x000fc800078e0010 */
[----:B------:R-:W-:Y:S01]  /*40f0*/  IMAD R3, R3, R15, R0 ;  /* 0x0000000f03037224 */ /* 0x000fe200078e0200 */
[----:B------:R-:W-:Y:S02]  /*4100*/  I2FP.F32.U32 R0, R24 ;  /* 0x0000001800007245 */ /* 0x000fe40000201000 */
[----:B------:R-:W2:Y:S01]  /*4110*/  LDC R26, c[0x0][0x658] ;  /* 0x00019600ff1a7b82 */ /* 0x000ea20000000800 */
[----:B------:R-:W-:Y:S01]  /*4120*/  IMAD.IADD R3, R5, 0x1, R3 ;  /* 0x0000000105037824 */ /* 0x000fe200078e0203 */
[----:B---3--:R-:W-:Y:S01]  /*4130*/  ISETP.NE.U32.AND P0, PT, R28, RZ, PT ;  /* 0x000000ff1c00720c */ /* 0x008fe20003f05070 */
[----:B------:R-:W-:Y:S01]  /*4140*/  FMUL R0, R0, UR4 ;  /* 0x0000000400007c20 */ /* 0x000fe20008400000 */
[----:B------:R-:W-:Y:S02]  /*4150*/  IMAD.MOV.U32 R5, RZ, RZ, -0x1 ;  /* 0xffffffffff057424 */ /* 0x000fe400078e00ff */
[----:B------:R-:W-:Y:S01]  /*4160*/  ISETP.NE.AND.EX P0, PT, R29, RZ, PT, P0 ;  /* 0x000000ff1d00720c */ /* 0x000fe20003f05300 */
[----:B------:R3:W4:Y:S01]  /*4170*/  F2I.U32.TRUNC.NTZ R13, R0 ;  /* 0x00000000000d7305 */ /* 0x000722000020f000 */
[----:B------:R-:W3:Y:S01]  /*4180*/  LDC R15, c[0x0][0x148] ;  /* 0x00005200ff0f7b82 */ /* 0x000ee20000000800 */
[----:B0-----:R-:W-:-:S02]  /*4190*/  SHF.R.U64 R12, R4, R6, R3 ;  /* 0x00000006040c7219 */ /* 0x001fc40000001203 */
[----:B------:R-:W-:-:S05]  /*41a0*/  SHF.R.U32.HI R3, RZ, R6, R3 ;  /* 0x00000006ff037219 */ /* 0x000fca0000011603 */
[----:B------:R-:W0:Y:S01]  /*41b0*/  LDC R20, c[0x0][0x600] ;  /* 0x00018000ff147b82 */ /* 0x000e220000000800 */
[-CC-:B-1----:R-:W-:Y:S02]  /*41c0*/  SHF.R.U64 R10, R12, R8.reuse, R3.reuse ;  /* 0x000000080c0a7219 */ /* 0x182fe40000001203 */
[----:B------:R-:W-:-:S05]  /*41d0*/  SHF.R.U32.HI R3, RZ, R8, R3 ;  /* 0x00000008ff037219 */ /* 0x000fca0000011603 */
[----:B------:R-:W1:Y:S01]  /*41e0*/  LDC R27, c[0x0][0x648] ;  /* 0x00019200ff1b7b82 */ /* 0x000e620000000800 */
[-C--:B--2---:R-:W-:Y:S02]  /*41f0*/  SHF.L.U32 R4, R5, R26.reuse, RZ ;  /* 0x0000001a05047219 */ /* 0x084fe400000006ff */
[-CC-:B------:R-:W-:Y:S02]  /*4200*/  SHF.R.U64 R14, R10, R26.reuse, R3.reuse ;  /* 0x0000001a0a0e7219 */ /* 0x180fe40000001203 */
[----:B------:R-:W-:Y:S02]  /*4210*/  SHF.R.U32.HI R5, RZ, R26, R3 ;  /* 0x0000001aff057219 */ /* 0x000fe40000011603 */
[----:B------:R-:W-:Y:S01]  /*4220*/  LOP3.LUT R25, RZ, R4, RZ, 0x33, !PT ;  /* 0x00000004ff197212 */ /* 0x000fe200078e33ff */
[----:B------:R-:W2:Y:S01]  /*4230*/  LDC R30, c[0x0][0x638] ;  /* 0x00018e00ff1e7b82 */ /* 0x000ea20000000800 */
[----:B------:R-:W-:Y:S01]  /*4240*/  SHF.L.U32 R26, R7, R26, RZ ;  /* 0x0000001a071a7219 */ /* 0x000fe200000006ff */
[----:B------:R-:W-:-:S06]  /*4250*/  IMAD.MOV.U32 R4, RZ, RZ, R14 ;  /* 0x000000ffff047224 */ /* 0x000fcc00078e000e */
[----:B------:R-:W0:Y:S01]  /*4260*/  LDC R31, c[0x0][0x610] ;  /* 0x00018400ff1f7b82 */ /* 0x000e220000000800 */
[----:B----4-:R-:W-:Y:S05]  /*4270*/  @!P0 BRA `(.L_x_93) ;  /* 0x0000000000288947 */ /* 0x010fea0003800000 */
[----:B------:R-:W4:Y:S02]  /*4280*/  LDC R3, c[0x0][0x64c] ;  /* 0x00019300ff037b82 */ /* 0x000f240000000800 */
[----:B----4-:R-:W-:-:S05]  /*4290*/  IADD3 R3, P0, R14, R3, RZ ;  /* 0x000000030e037210 */ /* 0x010fca0007f1e0ff */
        /* <DEDUP_REMOVED lines=8> */
.L_x_93:
[----:B------:R-:W-:Y:S01]  /*4320*/  ISETP.NE.AND P0, PT, R2, 0x1, PT ;  /* 0x000000010200780c */ /* 0x000fe20003f05270 */
[----:B0-----:R-:W-:Y:S01]  /*4330*/  VIADD R7, R20, 0xffffffff ;  /* 0xffffffff14077836 */ /* 0x001fe20000000000 */
[----:B-1-3--:R-:W-:Y:S01]  /*4340*/  SHF.R.U64 R0, R4, R27, R5 ;  /* 0x0000001b04007219 */ /* 0x00afe20000001205 */
[----:B------:R-:W-:Y:S01]  /*4350*/  IMAD.MOV R13, RZ, RZ, -R13 ;  /* 0x000000ffff0d7224 */ /* 0x000fe200078e0a0d */
[----:B------:R-:W-:Y:S01]  /*4360*/  LOP3.LUT R5, R10, R25, RZ, 0xc0, !PT ;  /* 0x000000190a057212 */ /* 0x000fe200078ec0ff */
[----:B------:R-:W-:Y:S01]  /*4370*/  IMAD.MOV.U32 R4, RZ, RZ, 0x1 ;  /* 0x00000001ff047424 */ /* 0x000fe200078e00ff */
[----:B------:R-:W-:Y:S01]  /*4380*/  LOP3.LUT R12, R12, R7, RZ, 0xc0, !PT ;  /* 0x000000070c0c7212 */ /* 0x000fe200078ec0ff */
[----:B------:R-:W-:Y:S02]  /*4390*/  IMAD.MOV R3, RZ, RZ, -R0 ;  /* 0x000000ffff037224 */ /* 0x000fe400078e0a00 */
[----:B------:R-:W-:Y:S02]  /*43a0*/  IMAD R0, R26, R0, R5 ;  /* 0x000000001a007224 */ /* 0x000fe400078e0205 */
[----:B--2---:R-:W-:-:S02]  /*43b0*/  IMAD R3, R3, R30, R14 ;  /* 0x0000001e03037224 */ /* 0x004fc400078e020e */
[----:B------:R-:W-:Y:S02]  /*43c0*/  @P0 IMAD R21, R15, R13, R24 ;  /* 0x0000000d0f150224 */ /* 0x000fe400078e0218 */
[----:B------:R-:W-:Y:S01]  /*43d0*/  IMAD R5, R3, R20, R12 ;  /* 0x0000001403057224 */ /* 0x000fe200078e020c */
[----:B------:R-:W-:Y:S01]  /*43e0*/  PRMT R3, R4, 0x7610, R3 ;  /* 0x0000761004037816 */ /* 0x000fe20000000003 */
[----:B------:R-:W-:-:S05]  /*43f0*/  IMAD R0, R0, R31, R21 ;  /* 0x0000001f00007224 */ /* 0x000fca00078e0215 */
[----:B------:R-:W-:Y:S02]  /*4400*/  SEL R59, R5, R0, !P0 ;  /* 0x00000000053b7207 */ /* 0x000fe40004000000 */
[----:B------:R-:W-:-:S07]  /*4410*/  SEL R0, R0, R5, !P0 ;  /* 0x0000000500007207 */ /* 0x000fce0004000000 */
.L_x_91:
[----:B------:R-:W-:Y:S01]  /*4420*/  LOP3.LUT P0, RZ, R3, 0xff, RZ, 0xc0, !PT ;  /* 0x000000ff03ff7812 */ /* 0x000fe2000780c0ff */
[----:B------:R-:W-:-:S12]  /*4430*/  IMAD.MOV.U32 R58, RZ, RZ, R0 ;  /* 0x000000ffff3a7224 */ /* 0x000fd800078e0000 */
[----:B------:R-:W-:Y:S05]  /*4440*/  @P0 BRA `(.L_x_94) ;  /* 0xffffffc800c00947 */ /* 0x000fea000383ffff */
[----:B------:R-:W-:Y:S05]  /*4450*/  EXIT ;  /* 0x000000000000794d */ /* 0x000fea0003800000 */
.L_x_3:
[----:B0-----:R-:W-:Y:S01]  /*4460*/  ULDC.64 UR4, c[0x0][0x650] ;  /* 0x0001940000047ab9 */ /* 0x001fe20000000a00 */
        /* <DEDUP_REMOVED lines=25> */
.L_x_96:
[--C-:B------:R-:W-:Y:S01]  /*4600*/  SHF.R.U64 R12, R10, R14, R11.reuse ;  /* 0x0000000e0a0c7219 */ /* 0x100fe2000000120b */
[----:B------:R-:W0:Y:S01]  /*4610*/  LDC R22, c[0x0][0x618] ;  /* 0x00018600ff167b82 */ /* 0x000e220000000800 */
[----:B------:R-:W-:Y:S01]  /*4620*/  I2FP.F32.U32 R6, R4 ;  /* 0x0000000400067245 */ /* 0x000fe20000201000 */
[----:B------:R-:W-:Y:S01]  /*4630*/  ULDC UR4, c[0x0][0x150] ;  /* 0x0000540000047ab9 */ /* 0x000fe20000000800 */
[----:B------:R-:W-:Y:S02]  /*4640*/  SHF.R.U32.HI R5, RZ, R14, R11 ;  /* 0x0000000eff057219 */ /* 0x000fe4000001160b */
[----:B------:R-:W-:Y:S01]  /*4650*/  IADD3 R9, P0, RZ, -R12, RZ ;  /* 0x8000000cff097210 */ /* 0x000fe20007f1e0ff */
[----:B------:R-:W-:Y:S01]  /*4660*/  FMUL R11, R6, UR4 ;  /* 0x00000004060b7c20 */ /* 0x000fe20008400000 */
[----:B------:R-:W-:Y:S01]  /*4670*/  ULDC UR4, c[0x0][0x154] ;  /* 0x0000550000047ab9 */ /* 0x000fe20000000800 */
[----:B------:R-:W1:Y:S02]  /*4680*/  LDC.64 R24, c[0x0][0x640] ;  /* 0x00019000ff187b82 */ /* 0x000e640000000a00 */
[----:B------:R-:W-:-:S02]  /*4690*/  IMAD.X R5, RZ, RZ, ~R5, P0 ;  /* 0x000000ffff057224 */ /* 0x000fc400000e0e05 */
[----:B------:R-:W2:Y:S01]  /*46a0*/  F2I.U32.TRUNC.NTZ R11, R11 ;  /* 0x0000000b000b7305 */ /* 0x000ea2000020f000 */
[----:B------:R-:W-:-:S03]  /*46b0*/  IMAD.WIDE.U32 R6, R9, R20, R16 ;  /* 0x0000001409067225 */ /* 0x000fc600078e0010 */
[----:B------:R-:W3:Y:S01]  /*46c0*/  LDC R13, c[0x0][0x144] ;  /* 0x00005100ff0d7b82 */ /* 0x000ee20000000800 */
[----:B------:R-:W-:-:S04]  /*46d0*/  IMAD R8, R5, R20, RZ ;  /* 0x0000001405087224 */ /* 0x000fc800078e02ff */
[----:B------:R-:W-:Y:S02]  /*46e0*/  IMAD R5, R9, R21, R8 ;  /* 0x0000001509057224 */ /* 0x000fe400078e0208 */
[----:B------:R-:W-:Y:S01]  /*46f0*/  IMAD.MOV.U32 R8, RZ, RZ, -0x1 ;  /* 0xffffffffff087424 */ /* 0x000fe200078e00ff */
[----:B------:R-:W4:Y:S01]  /*4700*/  LDC R14, c[0x0][0x608] ;  /* 0x00018200ff0e7b82 */ /* 0x000f220000000800 */
[----:B------:R-:W-:Y:S01]  /*4710*/  IMAD.IADD R5, R7, 0x1, R5 ;  /* 0x0000000107057824 */ /* 0x000fe200078e0205 */
[----:B------:R-:W-:-:S04]  /*4720*/  I2FP.F32.U32 R7, R3 ;  /* 0x0000000300077245 */ /* 0x000fc80000201000 */
[-C--:B0-----:R-:W-:Y:S01]  /*4730*/  SHF.R.U64 R10, R6, R22.reuse, R5 ;  /* 0x00000016060a7219 */ /* 0x081fe20000001205 */
[----:B--2---:R-:W-:Y:S01]  /*4740*/  IMAD.MOV R6, RZ, RZ, -R11 ;  /* 0x000000ffff067224 */ /* 0x004fe200078e0a0b */
[----:B------:R-:W0:Y:S01]  /*4750*/  LDC R9, c[0x0][0x658] ;  /* 0x00019600ff097b82 */ /* 0x000e220000000800 */
[----:B-1----:R-:W-:Y:S01]  /*4760*/  ISETP.NE.U32.AND P0, PT, R24, RZ, PT ;  /* 0x000000ff1800720c */ /* 0x002fe20003f05070 */
[----:B------:R-:W-:Y:S01]  /*4770*/  FMUL R7, R7, UR4 ;  /* 0x0000000407077c20 */ /* 0x000fe20008400000 */
[----:B------:R-:W-:Y:S02]  /*4780*/  SHF.R.U32.HI R5, RZ, R22, R5 ;  /* 0x00000016ff057219 */ /* 0x000fe40000011605 */
[----:B------:R-:W-:-:S03]  /*4790*/  ISETP.NE.AND.EX P0, PT, R25, RZ, PT, P0 ;  /* 0x000000ff1900720c */ /* 0x000fc60003f05300 */
[----:B------:R-:W1:Y:S01]  /*47a0*/  LDC R20, c[0x0][0x148] ;  /* 0x00005200ff147b82 */ /* 0x000e620000000800 */
[----:B---3--:R-:W-:Y:S02]  /*47b0*/  IMAD R23, R13, R6, R4 ;  /* 0x000000060d177224 */ /* 0x008fe400078e0204 */
[----:B------:R-:W-:-:S05]  /*47c0*/  IMAD.MOV.U32 R6, RZ, RZ, 0x1 ;  /* 0x00000001ff067424 */ /* 0x000fca00078e00ff */
[----:B------:R-:W2:Y:S01]  /*47d0*/  LDC R21, c[0x0][0x600] ;  /* 0x00018000ff157b82 */ /* 0x000ea20000000800 */
[-CC-:B----4-:R-:W-:Y:S02]  /*47e0*/  SHF.R.U64 R13, R10, R14.reuse, R5.reuse ;  /* 0x0000000e0a0d7219 */ /* 0x190fe40000001205 */
[----:B------:R-:W-:Y:S02]  /*47f0*/  SHF.R.U32.HI R4, RZ, R14, R5 ;  /* 0x0000000eff047219 */ /* 0x000fe40000011605 */
[----:B------:R3:W4:Y:S03]  /*4800*/  F2I.U32.TRUNC.NTZ R14, R7 ;  /* 0x00000007000e7305 */ /* 0x000726000020f000 */
[----:B------:R-:W1:Y:S01]  /*4810*/  LDC R26, c[0x0][0x648] ;  /* 0x00019200ff1a7b82 */ /* 0x000e620000000800 */
[-C--:B0-----:R-:W-:Y:S02]  /*4820*/  SHF.R.U64 R15, R13, R9.reuse, R4 ;  /* 0x000000090d0f7219 */ /* 0x081fe40000001204 */
[----:B------:R-:W-:-:S02]  /*4830*/  SHF.L.U32 R8, R8, R9, RZ ;  /* 0x0000000908087219 */ /* 0x000fc400000006ff */
[-C--:B------:R-:W-:Y:S01]  /*4840*/  SHF.R.U32.HI R5, RZ, R9.reuse, R4 ;  /* 0x00000009ff057219 */ /* 0x080fe20000011604 */
[----:B------:R-:W-:Y:S01]  /*4850*/  IMAD.MOV.U32 R4, RZ, RZ, R15 ;  /* 0x000000ffff047224 */ /* 0x000fe200078e000f */
[----:B------:R-:W-:Y:S01]  /*4860*/  SHF.L.U32 R22, R6, R9, RZ ;  /* 0x0000000906167219 */ /* 0x000fe200000006ff */
[----:B------:R-:W0:Y:S01]  /*4870*/  LDC R27, c[0x0][0x638] ;  /* 0x00018e00ff1b7b82 */ /* 0x000e220000000800 */
[----:B------:R-:W-:-:S07]  /*4880*/  LOP3.LUT R28, RZ, R8, RZ, 0x33, !PT ;  /* 0x00000008ff1c7212 */ /* 0x000fce00078e33ff */
        /* <DEDUP_REMOVED lines=12> */
.L_x_97:
[----:B------:R-:W-:Y:S01]  /*4950*/  ISETP.NE.AND P0, PT, R2, 0x1, PT ;  /* 0x000000010200780c */ /* 0x000fe20003f05270 */
[----:B--2---:R-:W-:Y:S01]  /*4960*/  VIADD R7, R21, 0xffffffff ;  /* 0xffffffff15077836 */ /* 0x004fe20000000000 */
[----:B-1----:R-:W-:Y:S01]  /*4970*/  SHF.R.U64 R5, R4, R26, R5 ;  /* 0x0000001a04057219 */ /* 0x002fe20000001205 */
[----:B------:R-:W-:Y:S01]  /*4980*/  IMAD.MOV R14, RZ, RZ, -R14 ;  /* 0x000000ffff0e7224 */ /* 0x000fe200078e0a0e */
[----:B------:R-:W-:Y:S01]  /*4990*/  LOP3.LUT R4, R13, R28, RZ, 0xc0, !PT ;  /* 0x0000001c0d047212 */ /* 0x000fe200078ec0ff */
[----:B------:R-:W-:Y:S01]  /*49a0*/  IMAD.MOV.U32 R8, RZ, RZ, R12 ;  /* 0x000000ffff087224 */ /* 0x000fe200078e000c */
[----:B------:R-:W-:Y:S01]  /*49b0*/  LOP3.LUT R10, R10, R7, RZ, 0xc0, !PT ;  /* 0x000000070a0a7212 */ /* 0x000fe200078ec0ff */
[----:B------:R-:W-:Y:S02]  /*49c0*/  IMAD.MOV R6, RZ, RZ, -R5 ;  /* 0x000000ffff067224 */ /* 0x000fe400078e0a05 */
[----:B------:R-:W-:-:S04]  /*49d0*/  IMAD R4, R22, R5, R4 ;  /* 0x0000000516047224 */ /* 0x000fc800078e0204 */
[----:B------:R-:W-:Y:S02]  /*49e0*/  @P0 IMAD R23, R20, R14, R3 ;  /* 0x0000000e14170224 */ /* 0x000fe400078e0203 */
[----:B0-----:R-:W-:Y:S02]  /*49f0*/  IMAD R3, R6, R27, R15 ;  /* 0x0000001b06037224 */ /* 0x001fe400078e020f */
[----:B------:R-:W-:Y:S02]  /*4a00*/  IMAD R7, R4, R29, R23 ;  /* 0x0000001d04077224 */ /* 0x000fe400078e0217 */
[----:B------:R-:W-:Y:S02]  /*4a10*/  IMAD R4, R3, R21, R10 ;  /* 0x0000001503047224 */ /* 0x000fe400078e020a */
[----:B------:R-:W-:-:S03]  /*4a20*/  IMAD.MOV.U32 R6, RZ, RZ, 0x1 ;  /* 0x00000001ff067424 */ /* 0x000fc600078e00ff */
[----:B------:R-:W-:Y:S02]  /*4a30*/  SEL R9, R4, R7, !P0 ;  /* 0x0000000704097207 */ /* 0x000fe40004000000 */
[----:B------:R-:W-:-:S07]  /*4a40*/  SEL R7, R7, R4, !P0 ;  /* 0x0000000407077207 */ /* 0x000fce0004000000 */
.L_x_95:
[----:B------:R-:W-:-:S08]  /*4a50*/  NOP ;  /* 0x0000000000007918 */ /* 0x000fd00000000000 */
[----:B------:R-:W0:-:S00]  /*4a60*/  USETMAXREG.DEALLOC.CTAPOOL 0x28 ;  /* 0x00000028000079c8 */ /* 0x000e0000080e0500 */
[----:B0-----:R-:W-:-:S13]  /*4a70*/  ISETP.NE.AND P0, PT, R0, RZ, PT ;  /* 0x000000ff0000720c */ /* 0x001fda0003f05270 */
[----:B------:R-:W-:Y:S05]  /*4a80*/  @P0 EXIT ;  /* 0x000000000000094d */ /* 0x000fea0003800000 */
[----:B------:R-:W-:Y:S01]  /*4a90*/  LOP3.LUT P0, RZ, R6, 0xff, RZ, 0xc0, !PT ;  /* 0x000000ff06ff7812 */ /* 0x000fe2000780c0ff */
[----:B------:R-:W-:Y:S02]  /*4aa0*/  IMAD.MOV.U32 R0, RZ, RZ, 0x1 ;  /* 0x00000001ff007424 */ /* 0x000fe400078e00ff */
[----:B------:R-:W-:-:S10]  /*4ab0*/  IMAD.MOV.U32 R12, RZ, RZ, RZ ;  /* 0x000000ffff0c7224 */ /* 0x000fd400078e00ff */
[----:B------:R-:W-:Y:S05]  /*4ac0*/  @!P0 BRA `(.L_x_98) ;  /* 0x0000000c00308947 */ /* 0x000fea0003800000 */
[----:B------:R-:W0:Y:S01]  /*4ad0*/  LDC R0, c[0x0][0x28c] ;  /* 0x0000a300ff007b82 */ /* 0x000e220000000800 */
[----:B------:R-:W-:Y:S01]  /*4ae0*/  ULDC UR5, c[0x0][0x600] ;  /* 0x0001800000057ab9 */ /* 0x000fe20000000800 */
[----:B------:R-:W-:Y:S01]  /*4af0*/  ULDC UR4, c[0x0][0xc] ;  /* 0x0000030000047ab9 */ /* 0x000fe20000000800 */
[----:B------:R-:W-:Y:S01]  /*4b00*/  UIADD3 UR16, UR5, -0x1, URZ ;  /* 0xffffffff05107890 */ /* 0x000fe2000fffe03f */
[C---:B------:R-:W-:Y:S01]  /*4b10*/  LOP3.LUT P2, RZ, R18.reuse, 0x7f, RZ, 0xc0, !PT ;  /* 0x0000007f12ff7812 */ /* 0x040fe2000784c0ff */
[----:B------:R-:W-:Y:S01]  /*4b20*/  ULDC UR6, c[0x0][0x658] ;  /* 0x0001960000067ab9 */ /* 0x000fe20000000800 */
[----:B------:R-:W-:Y:S01]  /*4b30*/  ULDC UR5, c[0x0][0x10] ;  /* 0x0000040000057ab9 */ /* 0x000fe20000000800 */
[----:B------:R-:W-:Y:S01]  /*4b40*/  UMOV UR7, 0xffffffff ;  /* 0xffffffff00077882 */ /* 0x000fe20000000000 */
[----:B------:R-:W-:Y:S01]  /*4b50*/  UMOV UR8, 0x1 ;  /* 0x0000000100087882 */ /* 0x000fe20000000000 */
[----:B------:R-:W-:Y:S01]  /*4b60*/  UIMAD.WIDE.U32 UR4, UR4, UR5, URZ ;  /* 0x00000005040472a5 */ /* 0x000fe2000f8e003f */
[----:B------:R-:W-:Y:S01]  /*4b70*/  LOP3.LUT P0, RZ, R18, 0x1f, RZ, 0xc0, !PT ;  /* 0x0000001f12ff7812 */ /* 0x000fe2000780c0ff */
[----:B------:R-:W-:Y:S01]  /*4b80*/  USHF.L.U32 UR7, UR7, UR6, URZ ;  /* 0x0000000607077299 */ /* 0x000fe2000800063f */
[----:B------:R-:W-:Y:S01]  /*4b90*/  BSSY B0, `(.L_x_98) ;  /* 0x00000bf000007945 */ /* 0x000fe20003800000 */
[----:B------:R-:W-:Y:S01]  /*4ba0*/  USHF.L.U32 UR18, UR8, UR6, URZ ;  /* 0x0000000608127299 */ /* 0x000fe2000800063f */
[----:B------:R-:W-:Y:S01]  /*4bb0*/  IMAD.MOV.U32 R13, RZ, RZ, 0x1 ;  /* 0x00000001ff0d7424 */ /* 0x000fe200078e00ff */
[----:B------:R-:W-:Y:S01]  /*4bc0*/  LOP3.LUT R11, R19, 0x2, RZ, 0xfc, !PT ;  /* 0x00000002130b7812 */ /* 0x000fe200078efcff */
[----:B------:R-:W-:Y:S01]  /*4bd0*/  ULDC UR6, c[0x0][0x14] ;  /* 0x0000050000067ab9 */ /* 0x000fe20000000800 */
[----:B------:R-:W-:Y:S01]  /*4be0*/  PLOP3.LUT P0, PT, P0, P2, PT, 0x8a, 0x0 ;  /* 0x000000000000781c */ /* 0x000fe20000705172 */
[----:B------:R-:W-:Y:S01]  /*4bf0*/  UIMAD.WIDE.U32 UR20, UR4, UR6, URZ ;  /* 0x00000006041472a5 */ /* 0x000fe2000f8e003f */
[----:B------:R-:W-:Y:S01]  /*4c00*/  IMAD.MOV.U32 R12, RZ, RZ, RZ ;  /* 0x000000ffff0c7224 */ /* 0x000fe200078e00ff */
[----:B------:R-:W-:-:S02]  /*4c10*/  UIMAD UR13, UR5, UR6, URZ ;  /* 0x00000006050d72a4 */ /* 0x000fc4000f8e023f */
[----:B------:R-:W-:Y:S01]  /*4c20*/  ULOP3.LUT UR17, URZ, UR7, URZ, 0x33, !UPT ;  /* 0x000000073f117292 */ /* 0x000fe2000f8e333f */
[----:B0-----:R-:W-:Y:S01]  /*4c30*/  VIADD R0, R0, 0x1f ;  /* 0x0000001f00007836 */ /* 0x001fe20000000000 */
[----:B------:R-:W-:Y:S01]  /*4c40*/  UIADD3 UR13, UR21, UR13, URZ ;  /* 0x0000000d150d7290 */ /* 0x000fe2000fffe03f */
[----:B------:R-:W-:-:S03]  /*4c50*/  ULDC.64 UR22, c[0x0][0x198] ;  /* 0x0000660000167ab9 */ /* 0x000fc60000000a00 */
[----:B------:R-:W-:-:S04]  /*4c60*/  SHF.R.S32.HI R3, RZ, 0x1f, R0 ;  /* 0x0000001fff037819 */ /* 0x000fc80000011400 */
[----:B------:R-:W-:Y:S01]  /*4c70*/  LEA.HI R3, R3, R0, RZ, 0x5 ;  /* 0x0000000003037211 */ /* 0x000fe200078f28ff */
[----:B------:R-:W-:-:S03]  /*4c80*/  IMAD.MOV.U32 R0, RZ, RZ, 0x1 ;  /* 0x00000001ff007424 */ /* 0x000fc600078e00ff */
[----:B------:R-:W-:-:S05]  /*4c90*/  SHF.R.S32.HI R3, RZ, 0x5, R3 ;  /* 0x00000005ff037819 */ /* 0x000fca0000011403 */
[----:B------:R-:W-:-:S07]  /*4ca0*/  VIADD R10, R3, 0x1 ;  /* 0x00000001030a7836 */ /* 0x000fce0000000000 */
.L_x_110:
[----:B------:R-:W-:-:S03]  /*4cb0*/  UMOV UR4, 0xffffffff ;  /* 0xffffffff00047882 */ /* 0x000fc60000000000 */
[----:B------:R-:W-:Y:S05]  /*4cc0*/  BRA.DIV UR4, `(.L_x_99) ;  /* 0x0000000e04c07947 */ /* 0x000fea000b800000 */
[----:B------:R-:W-:-:S13]  /*4cd0*/  ELECT P6, URZ, PT ;  /* 0x00000000003f782f */ /* 0x000fda00038c0000 */
.L_x_122:
[----:B------:R-:W0:Y:S01]  /*4ce0*/  LDC R4, c[0x0][0x28c] ;  /* 0x0000a300ff047b82 */ /* 0x000e220000000800 */
[----:B------:R-:W-:Y:S01]  /*4cf0*/  BSSY B1, `(.L_x_100) ;  /* 0x0000037000017945 */ /* 0x000fe20003800000 */
[----:B0-----:R-:W-:-:S13]  /*4d00*/  ISETP.LT.OR P6, PT, R4, 0x1, !P6 ;  /* 0x000000010400780c */ /* 0x001fda00077c1670 */
[----:B------:R-:W-:Y:S05]  /*4d10*/  @P6 BRA `(.L_x_101) ;  /* 0x0000000000d06947 */ /* 0x000fea0003800000 */
[----:B------:R-:W-:Y:S02]  /*4d20*/  IMAD.SHL.U32 R15, R9, 0x40, RZ ;  /* 0x00000040090f7824 */ /* 0x000fe400078e00ff */
[----:B------:R-:W-:Y:S02]  /*4d30*/  IMAD.SHL.U32 R18, R7, 0x80, RZ ;  /* 0x0000008007127824 */ /* 0x000fe400078e00ff */
[----:B------:R-:W-:Y:S02]  /*4d40*/  IMAD.MOV.U32 R20, RZ, RZ, RZ ;  /* 0x000000ffff147224 */ /* 0x000fe400078e00ff */
[----:B------:R-:W-:Y:S02]  /*4d50*/  IMAD.MOV.U32 R4, RZ, RZ, R10 ;  /* 0x000000ffff047224 */ /* 0x000fe400078e000a */
[----:B------:R-:W-:Y:S02]  /*4d60*/  IMAD.MOV.U32 R5, RZ, RZ, R0 ;  /* 0x000000ffff057224 */ /* 0x000fe400078e0000 */
[----:B------:R-:W-:-:S07]  /*4d70*/  IMAD.MOV.U32 R6, RZ, RZ, R12 ;  /* 0x000000ffff067224 */ /* 0x000fce00078e000c */
.L_x_105:
[----:B------:R-:W0:Y:S01]  /*4d80*/  S2R R14, SR_CgaCtaId ;  /* 0x00000000000e7919 */ /* 0x000e220000008800 */
[----:B------:R-:W-:Y:S01]  /*4d90*/  MOV R7, 0x400 ;  /* 0x0000040000077802 */ /* 0x000fe20000000f00 */
[----:B------:R-:W1:Y:S03]  /*4da0*/  @!P2 LDC R9, c[0x0][0x500] ;  /* 0x00014000ff09ab82 */ /* 0x000e660000000800 */
[----:B0-----:R-:W-:Y:S02]  /*4db0*/  LEA R21, R14, R7, 0x18 ;  /* 0x000000070e157211 */ /* 0x001fe400078ec0ff */
[----:B------:R-:W-:-:S03]  /*4dc0*/  SHF.L.U32 R7, R5, 0x1f, RZ ;  /* 0x0000001f05077819 */ /* 0x000fc600000006ff */
[----:B------:R-:W-:-:S04]  /*4dd0*/  IMAD R14, R6, 0x8, R21 ;  /* 0x00000008060e7824 */ /* 0x000fc800078e0215 */
[----:B------:R-:W0:Y:S02]  /*4de0*/  SYNCS.PHASECHK.TRANS64.TRYWAIT P1, [R14+URZ+0x28], R7 ;  /* 0x000028070e0075a7 */ /* 0x000e24000802017f */
[----:B01----:R-:W-:Y:S05]  /*4df0*/  @!P1 BRA `(.L_x_102) ;  /* 0x0000000c00949947 */ /* 0x003fea0003800000 */
.L_x_123:
[----:B0-----:R-:W-:Y:S01]  /*4e00*/  PRMT R7, R11, 0x9910, RZ ;  /* 0x000099100b077816 */ /* 0x001fe200000000ff */
[----:B------:R0:W-:Y:S03]  /*4e10*/  @!P2 SYNCS.ARRIVE.TRANS64 RZ, [R14+URZ], R9 ;  /* 0x000000090effa9a7 */ /* 0x0001e6000800003f */
[----:B------:R-:W-:-:S13]  /*4e20*/  ISETP.NE.AND P1, PT, R7, 0x2, PT ;  /* 0x000000020700780c */ /* 0x000fda0003f25270 */
[----:B0-----:R-:W-:Y:S05]  /*4e30*/  @P1 BRA `(.L_x_103) ;  /* 0x0000000000041947 */ /* 0x001fea0003800000 */
[----:B------:R-:W-:Y:S01]  /*4e40*/  BPT.TRAP 0x1 ;  /* 0x000000040000795c */ /* 0x000fe20000300000 */
.L_x_103:
[----:B------:R-:W-:Y:S05]  /*4e50*/  @P0 BRA `(.L_x_104) ;  /* 0x0000000000040947 */ /* 0x000fea0003800000 */
[----:B------:R-:W-:Y:S01]  /*4e60*/  BPT.TRAP 0x1 ;  /* 0x000000040000795c */ /* 0x000fe20000300000 */
.L_x_104:
[--C-:B------:R-:W-:Y:S01]  /*4e70*/  IMAD R7, R6, 0x2000, R21.reuse ;  /* 0x0000200006077824 */ /* 0x100fe200078e0215 */
[----:B------:R-:W-:Y:S01]  /*4e80*/  R2UR UR9, R14 ;  /* 0x000000000e0972ca */ /* 0x000fe200000e0000 */
[----:B------:R-:W-:Y:S01]  /*4e90*/  IMAD R21, R6, 0x1000, R21 ;  /* 0x0000100006157824 */ /* 0x000fe200078e0215 */
[----:B------:R-:W-:Y:S01]  /*4ea0*/  UIADD3 UR4, UP0, UR22, 0xf0, URZ ;  /* 0x000000f016047890 */ /* 0x000fe2000ff1e03f */
[----:B------:R-:W-:Y:S01]  /*4eb0*/  VIADD R4, R4, 0xffffffff ;  /* 0xffffffff04047836 */ /* 0x000fe20000000000 */
[----:B------:R-:W-:Y:S01]  /*4ec0*/  R2UR UR5, R7 ;  /* 0x00000000070572ca */ /* 0x000fe200000e0000 */
[----:B------:R-:W-:Y:S01]  /*4ed0*/  UIADD3 UR24, UP1, UR22, 0x1f0, URZ ;  /* 0x000001f016187890 */ /* 0x000fe2000ff3e03f */
[----:B------:R-:W-:Y:S01]  /*4ee0*/  R2UR UR8, R21 ;  /* 0x00000000150872ca */ /* 0x000fe200000e0000 */
[----:B------:R-:W-:Y:S01]  /*4ef0*/  VIADD R6, R6, 0x1 ;  /* 0x0000000106067836 */ /* 0x000fe20000000000 */
[----:B------:R-:W-:Y:S01]  /*4f00*/  R2UR UR11, R18 ;  /* 0x00000000120b72ca */ /* 0x000fe200000e0000 */
[----:B------:R-:W-:Y:S01]  /*4f10*/  UIADD3.X UR25, URZ, UR23, URZ, UP1, !UPT ;  /* 0x000000173f197290 */ /* 0x000fe20008ffe43f */
[----:B------:R-:W-:Y:S01]  /*4f20*/  R2UR UR10, R20 ;  /* 0x00000000140a72ca */ /* 0x000fe200000e0000 */
[----:B------:R-:W-:Y:S01]  /*4f30*/  UMOV UR6, 0x0 ;  /* 0x0000000000067882 */ /* 0x000fe20000000000 */
[----:B------:R-:W-:Y:S01]  /*4f40*/  R2UR UR12, R8 ;  /* 0x00000000080c72ca */ /* 0x000fe200000e0000 */
[----:B------:R-:W-:Y:S01]  /*4f50*/  UMOV UR7, 0x10000000 ;  /* 0x1000000000077882 */ /* 0x000fe20000000000 */
[----:B------:R-:W-:Y:S01]  /*4f60*/  R2UR UR19, R15 ;  /* 0x000000000f1372ca */ /* 0x000fe200000e0000 */
[----:B------:R-:W-:Y:S01]  /*4f70*/  VIADD R20, R20, 0x20 ;  /* 0x0000002014147836 */ /* 0x000fe20000000000 */
[----:B------:R-:W-:Y:S01]  /*4f80*/  ISETP.GT.AND P3, PT, R4, 0x1, PT ;  /* 0x000000010400780c */ /* 0x000fe20003f64270 */
[----:B------:R-:W-:Y:S01]  /*4f90*/  UIADD3 UR14, UR5, 0x100, URZ ;  /* 0x00000100050e7890 */ /* 0x000fe2000fffe03f */
[----:B------:R-:W-:Y:S01]  /*4fa0*/  ISETP.NE.AND P1, PT, R6, 0x5, PT ;  /* 0x000000050600780c */ /* 0x000fe20003f25270 */
[----:B------:R-:W-:-:S02]  /*4fb0*/  UIADD3.X UR5, URZ, UR23, URZ, UP0, !UPT ;  /* 0x000000173f057290 */ /* 0x000fc400087fe43f */
[----:B------:R-:W-:Y:S01]  /*4fc0*/  UIADD3 UR15, UR8, 0xa100, URZ ;  /* 0x0000a100080f7890 */ /* 0x000fe2000fffe03f */
[----:B------:R-:W-:Y:S02]  /*4fd0*/  SEL R14, RZ, 0x1, P1 ;  /* 0x00000001ff0e7807 */ /* 0x000fe40000800000 */
[----:B------:R-:W-:Y:S01]  /*4fe0*/  UMOV UR8, UR14 ;  /* 0x0000000e00087c82 */ /* 0x000fe20008000000 */
[----:B------:R-:W-:Y:S02]  /*4ff0*/  SEL R6, R6, RZ, P1 ;  /* 0x000000ff06067207 */ /* 0x000fe40000800000 */
[----:B------:R-:W-:Y:S01]  /*5000*/  LOP3.LUT R5, R5, R14, RZ, 0x3c, !PT ;  /* 0x0000000e05057212 */ /* 0x000fe200078e3cff */
[----:B------:R0:W-:Y:S02]  /*5010*/  UTMALDG.3D [UR8], [UR4], desc[UR6] ;  /* 0x00000608040075b4 */ /* 0x0001e40008011000 */
[----:B0-----:R-:W-:Y:S01]  /*5020*/  UMOV UR8, UR15 ;  /* 0x0000000f00087c82 */ /* 0x001fe20008000000 */
[----:B------:R-:W-:-:S02]  /*5030*/  UMOV UR11, UR19 ;  /* 0x00000013000b7c82 */ /* 0x000fc40008000000 */
[----:B------:R0:W-:Y:S02]  /*5040*/  UTMALDG.3D [UR8], [UR24], desc[UR6] ;  /* 0x00000608180075b4 */ /* 0x0001e40008011000 */
[----:B0-----:R-:W-:Y:S05]  /*5050*/  @P3 BRA `(.L_x_105) ;  /* 0xfffffffc00483947 */ /* 0x001fea000383ffff */
.L_x_101:
[----:B------:R-:W-:Y:S05]  /*5060*/  BSYNC B1 ;  /* 0x0000000000017941 */ /* 0x000fea0003800000 */
.L_x_100:
[----:B------:R-:W-:Y:S01]  /*5070*/  LOP3.LUT P3, RZ, R13, 0xff, RZ, 0xc0, !PT ;  /* 0x000000ff0dff7812 */ /* 0x000fe2000786c0ff */
[----:B------:R-:W-:Y:S01]  /*5080*/  IMAD.IADD R12, R3, 0x1, R12 ;  /* 0x00000001030c7824 */ /* 0x000fe200078e020c */
[----:B------:R-:W-:Y:S01]  /*5090*/  IADD3 R16, P4, R16, UR20, RZ ;  /* 0x0000001410107c10 */ /* 0x000fe2000ff9e0ff */
[----:B------:R-:W-:Y:S01]  /*50a0*/  ULDC.64 UR4, c[0x0][0x650] ;  /* 0x0001940000047ab9 */ /* 0x000fe20000000a00 */
[----:B------:R-:W-:Y:S01]  /*50b0*/  BSSY B1, `(.L_x_106) ;  /* 0x000006a000017945 */ /* 0x000fe20003800000 */
[----:B------:R-:W-:Y:S01]  /*50c0*/  IMAD.MOV.U32 R9, RZ, RZ, -0x1 ;  /* 0xffffffffff097424 */ /* 0x000fe200078e00ff */
[----:B------:R-:W-:Y:S01]  /*50d0*/  ISETP.GT.U32.AND P1, PT, R12, 0x4, PT ;  /* 0x000000040c00780c */ /* 0x000fe20003f24070 */
[----:B------:R-:W-:Y:S01]  /*50e0*/  IMAD.MOV.U32 R8, RZ, RZ, -0x1 ;  /* 0xffffffffff087424 */ /* 0x000fe200078e00ff */
[----:B------:R-:W-:Y:S02]  /*50f0*/  IADD3.X R17, R17, UR13, RZ, P4, !PT ;  /* 0x0000000d11117c10 */ /* 0x000fe4000a7fe4ff */
[----:B------:R-:W-:-:S02]  /*5100*/  ISETP.LT.U32.AND P1, PT, R3, 0x5, P1 ;  /* 0x000000050300780c */ /* 0x000fc40000f21070 */
[----:B------:R-:W-:Y:S01]  /*5110*/  PRMT R13, RZ, 0x7610, R13 ;  /* 0x00007610ff0d7816 */ /* 0x000fe2000000000d */
[----:B------:R-:W0:Y:S01]  /*5120*/  @P3 S2R R5, SR_CgaCtaId ;  /* 0x0000000000053919 */ /* 0x000e220000008800 */
[----:B------:R-:W-:-:S04]  /*5130*/  @P3 MOV R4, 0x400 ;  /* 0x0000040000043802 */ /* 0x000fc80000000f00 */
[----:B0-----:R-:W-:Y:S01]  /*5140*/  @P3 LEA R6, R5, R4, 0x18 ;  /* 0x0000000405063211 */ /* 0x001fe200078ec0ff */
[----:B------:R-:W-:-:S03]  /*5150*/  IMAD.WIDE.U32 R4, R12, -0x33333333, RZ ;  /* 0xcccccccd0c047825 */ /* 0x000fc600078e00ff */
[----:B------:R0:W-:Y:S01]  /*5160*/  @P3 SYNCS.ARRIVE.TRANS64.A1T0 RZ, [R6+URZ+0x68], RZ ;  /* 0x000068ff06ff39a7 */ /* 0x0001e2000810003f */
[----:B------:R-:W-:Y:S02]  /*5170*/  ISETP.GE.U32.AND P3, PT, R3, 0x5, PT ;  /* 0x000000050300780c */ /* 0x000fe40003f66070 */
[----:B------:R-:W-:Y:S02]  /*5180*/  SHF.R.U32.HI R7, RZ, 0x2, R5 ;  /* 0x00000002ff077819 */ /* 0x000fe40000011605 */
[----:B------:R-:W-:Y:S02]  /*5190*/  SEL R5, RZ, 0x1, !P1 ;  /* 0x00000001ff057807 */ /* 0x000fe40004800000 */
[----:B------:R-:W-:Y:S01]  /*51a0*/  ISETP.GE.U32.AND P1, PT, R16, UR4, PT ;  /* 0x0000000410007c0c */ /* 0x000fe2000bf26070 */
[----:B------:R-:W-:Y:S01]  /*51b0*/  IMAD R12, R7, -0x5, R12 ;  /* 0xfffffffb070c7824 */ /* 0x000fe200078e020c */
[----:B------:R-:W-:Y:S02]  /*51c0*/  LOP3.LUT R0, R0, R5, RZ, 0x3c, !PT ;  /* 0x0000000500007212 */ /* 0x000fe400078e3cff */
[----:B------:R-:W-:-:S02]  /*51d0*/  ISETP.GE.U32.AND.EX P1, PT, R17, UR5, PT, P1 ;  /* 0x0000000511007c0c */ /* 0x000fc4000bf26110 */
[----:B------:R-:W-:Y:S02]  /*51e0*/  PRMT R4, RZ, 0x7610, R4 ;  /* 0x00007610ff047816 */ /* 0x000fe40000000004 */
[----:B------:R-:W-:Y:S01]  /*51f0*/  @P3 LOP3.LUT R0, R0, 0x1, R7, 0x78, !PT ;  /* 0x0000000100003812 */ /* 0x000fe200078e7807 */
[----:B------:R-:W-:-:S08]  /*5200*/  IMAD.MOV.U32 R7, RZ, RZ, -0x1 ;  /* 0xffffffffff077424 */ /* 0x000fd000078e00ff */
[----:B0-----:R-:W-:Y:S05]  /*5210*/  @P1 BRA `(.L_x_107) ;  /* 0x00000004004c1947 */ /* 0x001fea0003800000 */
[----:B------:R-:W-:Y:S01]  /*5220*/  ULDC.64 UR4, c[0x0][0x628] ;  /* 0x00018a0000047ab9 */ /* 0x000fe20000000a00 */
[----:B------:R-:W0:Y:S01]  /*5230*/  S2R R15, SR_CTAID.X ;  /* 0x00000000000f7919 */ /* 0x000e220000002500 */
[----:B------:R-:W-:Y:S01]  /*5240*/  ISETP.NE.U32.AND P1, PT, RZ, UR4, PT ;  /* 0x00000004ff007c0c */ /* 0x000fe2000bf25070 */
[----:B------:R-:W-:Y:S01]  /*5250*/  ULDC UR7, c[0x0][0x630] ;  /* 0x00018c0000077ab9 */ /* 0x000fe20000000800 */
[----:B------:R-:W-:Y:S01]  /*5260*/  IMAD.MOV.U32 R4, RZ, RZ, R16 ;  /* 0x000000ffff047224 */ /* 0x000fe200078e0010 */
[----:B------:R-:W1:Y:S01]  /*5270*/  S2R R14, SR_CTAID.Y ;  /* 0x00000000000e7919 */ /* 0x000e620000002600 */
[----:B------:R-:W-:Y:S01]  /*5280*/  ISETP.NE.AND.EX P1, PT, RZ, UR5, PT, P1 ;  /* 0x00000005ff007c0c */ /* 0x000fe2000bf25310 */
[----:B------:R-:W-:-:S12]  /*5290*/  IMAD.MOV.U32 R5, RZ, RZ, R17 ;  /* 0x000000ffff057224 */ /* 0x000fd800078e0011 */
[----:B------:R-:W-:Y:S05]  /*52a0*/  @!P1 BRA `(.L_x_108) ;  /* 0x0000000000289947 */ /* 0x000fea0003800000 */
[----:B------:R-:W-:Y:S02]  /*52b0*/  ULDC UR6, c[0x0][0x634] ;  /* 0x00018d0000067ab9 */ /* 0x000fe40000000800 */
[----:B------:R-:W-:-:S05]  /*52c0*/  IADD3 R9, P1, R16, UR6, RZ ;  /* 0x0000000610097c10 */ /* 0x000fca000ff3e0ff */
[----:B------:R-:W-:-:S04]  /*52d0*/  IMAD.X R21, RZ, RZ, R17, P1 ;  /* 0x000000ffff157224 */ /* 0x000fc800008e0611 */
[----:B------:R-:W-:-:S04]  /*52e0*/  IMAD.WIDE.U32 R6, R21, UR4, RZ ;  /* 0x0000000415067c25 */ /* 0x000fc8000f8e00ff */
[----:B------:R-:W-:-:S04]  /*52f0*/  IMAD.WIDE.U32 R6, P1, R9, UR5, R6 ;  /* 0x0000000509067c25 */ /* 0x000fc8000f820006 */
[----:B------:R-:W-:-:S04]  /*5300*/  IMAD.WIDE.U32 R8, R9, UR4, RZ ;  /* 0x0000000409087c25 */ /* 0x000fc8000f8e00ff */
[----:B------:R-:W-:Y:S01]  /*5310*/  IMAD.X R5, RZ, RZ, RZ, P1 ;  /* 0x000000ffff057224 */ /* 0x000fe200008e06ff */
[----:B------:R-:W-:Y:S01]  /*5320*/  IADD3 RZ, P1, R9, R6, RZ ;  /* 0x0000000609ff7210 */ /* 0x000fe20007f3e0ff */
[----:B------:R-:W-:-:S04]  /*5330*/  IMAD.MOV.U32 R4, RZ, RZ, R7 ;  /* 0x000000ffff047224 */ /* 0x000fc800078e0007 */
[----:B------:R-:W-:-:S08]  /*5340*/  IMAD.WIDE.U32.X R4, R21, UR5, R4, P1 ;  /* 0x0000000515047c25 */ /* 0x000fd000088e0404 */
.L_x_108:
[--C-:B------:R-:W-:Y:S01]  /*5350*/  SHF.R.U64 R8, R4, UR7, R5.reuse ;  /* 0x0000000704087c19 */ /* 0x100fe20008001205 */
[----:B------:R-:W-:Y:S01]  /*5360*/  ULDC.64 UR4, c[0x0][0x620] ;  /* 0x0001880000047ab9 */ /* 0x000fe20000000a00 */
[----:B------:R-:W-:Y:S01]  /*5370*/  SHF.R.U32.HI R4, RZ, UR7, R5 ;  /* 0x00000007ff047c19 */ /* 0x000fe20008011605 */
[----:B------:R-:W2:Y:S01]  /*5380*/  LDC R24, c[0x0][0x144] ;  /* 0x00005100ff187b82 */ /* 0x000ea20000000800 */
[----:B------:R-:W-:Y:S01]  /*5390*/  IADD3 R7, P1, RZ, -R8, RZ ;  /* 0x80000008ff077210 */ /* 0x000fe20007f3e0ff */
[----:B------:R-:W-:Y:S01]  /*53a0*/  ULDC.64 UR8, c[0x0][0x640] ;  /* 0x0001900000087ab9 */ /* 0x000fe20000000a00 */
[----:B0-----:R-:W-:Y:S01]  /*53b0*/  I2FP.F32.U32 R9, R15 ;  /* 0x0000000f00097245 */ /* 0x001fe20000201000 */
[----:B------:R-:W-:Y:S02]  /*53c0*/  ULDC UR6, c[0x0][0x608] ;  /* 0x0001820000067ab9 */ /* 0x000fe40000000800 */
[----:B------:R-:W-:Y:S01]  /*53d0*/  IMAD.X R4, RZ, RZ, ~R4, P1 ;  /* 0x000000ffff047224 */ /* 0x000fe200008e0e04 */
[----:B------:R-:W-:Y:S01]  /*53e0*/  ISETP.NE.U32.AND P1, PT, RZ, UR8, PT ;  /* 0x00000008ff007c0c */ /* 0x000fe2000bf25070 */
[----:B------:R-:W0:Y:S02]  /*53f0*/  LDC R21, c[0x0][0x148] ;  /* 0x00005200ff157b82 */ /* 0x000e240000000800 */
[----:B------:R-:W-:Y:S01]  /*5400*/  IMAD R6, R4, UR4, RZ ;  /* 0x0000000404067c24 */ /* 0x000fe2000f8e02ff */
[----:B------:R-:W-:Y:S01]  /*5410*/  ISETP.NE.AND.EX P1, PT, RZ, UR9, PT, P1 ;  /* 0x00000009ff007c0c */ /* 0x000fe2000bf25310 */
[----:B------:R-:W-:Y:S01]  /*5420*/  IMAD.WIDE.U32 R4, R7, UR4, R16 ;  /* 0x0000000407047c25 */ /* 0x000fe2000f8e0010 */
[----:B------:R-:W-:-:S03]  /*5430*/  ULDC UR4, c[0x0][0x150] ;  /* 0x0000540000047ab9 */ /* 0x000fc60000000800 */
[----:B------:R-:W-:Y:S02]  /*5440*/  IMAD R7, R7, UR5, R6 ;  /* 0x0000000507077c24 */ /* 0x000fe4000f8e0206 */
[----:B------:R-:W-:Y:S01]  /*5450*/  FMUL R6, R9, UR4 ;  /* 0x0000000409067c20 */ /* 0x000fe20008400000 */
[----:B------:R-:W-:Y:S01]  /*5460*/  ULDC UR4, c[0x0][0x618] ;  /* 0x0001860000047ab9 */ /* 0x000fe20000000800 */
[----:B------:R-:W-:Y:S01]  /*5470*/  ULDC UR5, c[0x0][0x154] ;  /* 0x0000550000057ab9 */ /* 0x000fe20000000800 */
[----:B------:R-:W-:-:S03]  /*5480*/  IMAD.IADD R5, R5, 0x1, R7 ;  /* 0x0000000105057824 */ /* 0x000fc600078e0207 */
[----:B------:R-:W3:Y:S02]  /*5490*/  F2I.U32.TRUNC.NTZ R6, R6 ;  /* 0x0000000600067305 */ /* 0x000ee4000020f000 */
[----:B------:R-:W-:Y:S02]  /*54a0*/  SHF.R.U64 R9, R4, UR4, R5 ;  /* 0x0000000404097c19 */ /* 0x000fe40008001205 */
[----:B-1----:R-:W-:-:S05]  /*54b0*/  I2FP.F32.U32 R4, R14 ;  /* 0x0000000e00047245 */ /* 0x002fca0000201000 */
[----:B------:R-:W-:Y:S01]  /*54c0*/  FMUL R22, R4, UR5 ;  /* 0x0000000504167c20 */ /* 0x000fe20008400000 */
[----:B------:R-:W-:Y:S01]  /*54d0*/  SHF.R.U32.HI R4, RZ, UR4, R5 ;  /* 0x00000004ff047c19 */ /* 0x000fe20008011605 */
[----:B------:R-:W-:-:S03]  /*54e0*/  ULDC UR4, c[0x0][0x658] ;  /* 0x0001960000047ab9 */ /* 0x000fc60000000800 */
[--C-:B------:R-:W-:Y:S01]  /*54f0*/  SHF.R.U64 R20, R9, UR6, R4.reuse ;  /* 0x0000000609147c19 */ /* 0x100fe20008001204 */
[----:B------:R-:W1:Y:S01]  /*5500*/  F2I.U32.TRUNC.NTZ R22, R22 ;  /* 0x0000001600167305 */ /* 0x000e62000020f000 */
[----:B------:R-:W-:Y:S01]  /*5510*/  SHF.R.U32.HI R5, RZ, UR6, R4 ;  /* 0x00000006ff057c19 */ /* 0x000fe20008011604 */
[----:B---3--:R-:W-:-:S03]  /*5520*/  IMAD.MOV R6, RZ, RZ, -R6 ;  /* 0x000000ffff067224 */ /* 0x008fc600078e0a06 */
[----:B------:R-:W-:Y:S01]  /*5530*/  SHF.R.U64 R18, R20, UR4, R5 ;  /* 0x0000000414127c19 */ /* 0x000fe20008001205 */
[----:B--2---:R-:W-:Y:S01]  /*5540*/  IMAD R15, R24, R6, R15 ;  /* 0x00000006180f7224 */ /* 0x004fe200078e020f */
[----:B------:R-:W-:-:S03]  /*5550*/  SHF.R.U32.HI R23, RZ, UR4, R5 ;  /* 0x00000004ff177c19 */ /* 0x000fc60008011605 */
[----:B------:R-:W-:Y:S02]  /*5560*/  IMAD.MOV.U32 R4, RZ, RZ, R18 ;  /* 0x000000ffff047224 */ /* 0x000fe400078e0012 */
[----:B------:R-:W-:Y:S01]  /*5570*/  IMAD.MOV.U32 R5, RZ, RZ, R23 ;  /* 0x000000ffff057224 */ /* 0x000fe200078e0017 */
[----:B-1----:R-:W-:Y:S06]  /*5580*/  @!P1 BRA `(.L_x_109) ;  /* 0x0000000000289947 */ /* 0x002fec0003800000 */
[----:B------:R-:W-:Y:S02]  /*5590*/  ULDC UR4, c[0x0][0x64c] ;  /* 0x0001930000047ab9 */ /* 0x000fe40000000800 */
[----:B------:R-:W-:-:S05]  /*55a0*/  IADD3 R5, P1, R18, UR4, RZ ;  /* 0x0000000412057c10 */ /* 0x000fca000ff3e0ff */
[----:B------:R-:W-:-:S04]  /*55b0*/  IMAD.X R23, RZ, RZ, R23, P1 ;  /* 0x000000ffff177224 */ /* 0x000fc800008e0617 */
[----:B------:R-:W-:-:S04]  /*55c0*/  IMAD.WIDE.U32 R6, R23, UR8, RZ ;  /* 0x0000000817067c25 */ /* 0x000fc8000f8e00ff */
[----:B------:R-:W-:-:S04]  /*55d0*/  IMAD.WIDE.U32 R6, P1, R5, UR9, R6 ;  /* 0x0000000905067c25 */ /* 0x000fc8000f820006 */
[----:B------:R-:W-:-:S04]  /*55e0*/  IMAD.WIDE.U32 R4, R5, UR8, RZ ;  /* 0x0000000805047c25 */ /* 0x000fc8000f8e00ff */
[----:B------:R-:W-:Y:S01]  /*55f0*/  IMAD.MOV.U32 R4, RZ, RZ, R7 ;  /* 0x000000ffff047224 */ /* 0x000fe200078e0007 */
[----:B------:R-:W-:Y:S01]  /*5600*/  IADD3 RZ, P3, R5, R6, RZ ;  /* 0x0000000605ff7210 */ /* 0x000fe20007f7e0ff */
[----:B------:R-:W-:-:S04]  /*5610*/  IMAD.X R5, RZ, RZ, RZ, P1 ;  /* 0x000000ffff057224 */ /* 0x000fc800008e06ff */
[----:B------:R-:W-:-:S08]  /*5620*/  IMAD.WIDE.U32.X R4, R23, UR9, R4, P3 ;  /* 0x0000000917047c25 */ /* 0x000fd000098e0404 */
.L_x_109:
[----:B------:R-:W-:Y:S01]  /*5630*/  ISETP.NE.AND P1, PT, R2, 0x1, PT ;  /* 0x000000010200780c */ /* 0x000fe20003f25270 */
[----:B------:R-:W-:Y:S01]  /*5640*/  ULDC UR4, c[0x0][0x648] ;  /* 0x0001920000047ab9 */ /* 0x000fe20000000800 */
[----:B------:R-:W-:Y:S01]  /*5650*/  LOP3.LUT R20, R20, UR17, RZ, 0xc0, !PT ;  /* 0x0000001114147c12 */ /* 0x000fe2000f8ec0ff */
[----:B------:R-:W-:Y:S01]  /*5660*/  IMAD.MOV R22, RZ, RZ, -R22 ;  /* 0x000000ffff167224 */ /* 0x000fe200078e0a16 */
[----:B------:R-:W-:Y:S01]  /*5670*/  SHF.R.U64 R5, R4, UR4, R5 ;  /* 0x0000000404057c19 */ /* 0x000fe20008001205 */
[----:B------:R-:W-:Y:S01]  /*5680*/  ULDC UR4, c[0x0][0x638] ;  /* 0x00018e0000047ab9 */ /* 0x000fe20000000800 */
[----:B------:R-:W-:Y:S01]  /*5690*/  LOP3.LUT R9, R9, UR16, RZ, 0xc0, !PT ;  /* 0x0000001009097c12 */ /* 0x000fe2000f8ec0ff */
[----:B------:R-:W-:Y:S01]  /*56a0*/  ULDC UR5, c[0x0][0x610] ;  /* 0x0001840000057ab9 */ /* 0x000fe20000000800 */
[----:B------:R-:W-:Y:S02]  /*56b0*/  IMAD.MOV.U32 R4, RZ, RZ, 0x1 ;  /* 0x00000001ff047424 */ /* 0x000fe400078e00ff */
[----:B------:R-:W-:-:S02]  /*56c0*/  IMAD.MOV R7, RZ, RZ, -R5 ;  /* 0x000000ffff077224 */ /* 0x000fc400078e0a05 */
[----:B------:R-:W-:Y:S02]  /*56d0*/  IMAD R20, R5, UR18, R20 ;  /* 0x0000001205147c24 */ /* 0x000fe4000f8e0214 */
[----:B0-----:R-:W-:Y:S02]  /*56e0*/  @P1 IMAD R15, R21, R22, R14 ;  /* 0x00000016150f1224 */ /* 0x001fe400078e020e */
[----:B------:R-:W-:Y:S01]  /*56f0*/  IMAD R18, R7, UR4, R18 ;  /* 0x0000000407127c24 */ /* 0x000fe2000f8e0212 */
[----:B------:R-:W-:Y:S01]  /*5700*/  ULDC UR4, c[0x0][0x600] ;  /* 0x0001800000047ab9 */ /* 0x000fe20000000800 */
[----:B------:R-:W-:Y:S02]  /*5710*/  IMAD R15, R20, UR5, R15 ;  /* 0x00000005140f7c24 */ /* 0x000fe4000f8e020f */
[----:B------:R-:W-:-:S05]  /*5720*/  IMAD R18, R18, UR4, R9 ;  /* 0x0000000412127c24 */ /* 0x000fca000f8e0209 */
[----:B------:R-:W-:Y:S02]  /*5730*/  SEL R9, R18, R15, !P1 ;  /* 0x0000000f12097207 */ /* 0x000fe40004800000 */
[----:B------:R-:W-:-:S07]  /*5740*/  SEL R7, R15, R18, !P1 ;  /* 0x000000120f077207 */ /* 0x000fce0004800000 */
.L_x_107:
[----:B------:R-:W-:Y:S05]  /*5750*/  BSYNC B1 ;  /* 0x0000000000017941 */ /* 0x000fea0003800000 */
.L_x_106:
[----:B------:R-:W-:-:S13]  /*5760*/  LOP3.LUT P1, RZ, R4, 0xff, RZ, 0xc0, !PT ;  /* 0x000000ff04ff7812 */ /* 0x000fda000782c0ff */
[----:B------:R-:W-:Y:S05]  /*5770*/  @P1 BRA `(.L_x_110) ;  /* 0xfffffff4004c1947 */ /* 0x000fea000383ffff */
[----:B------:R-:W-:Y:S05]  /*5780*/  BSYNC B0 ;  /* 0x0000000000007941 */ /* 0x000fea0003800000 */
.L_x_98:
[----:B------:R-:W-:-:S03]  /*5790*/  UMOV UR4, 0xffffffff ;  /* 0xffffffff00047882 */ /* 0x000fc60000000000 */
[----:B------:R-:W-:Y:S05]  /*57a0*/  BRA.DIV UR4, `(.L_x_111) ;  /* 0x00000006043c7947 */ /* 0x000fea000b800000 */
[----:B------:R-:W-:-:S13]  /*57b0*/  ELECT P6, URZ, PT ;  /* 0x00000000003f782f */ /* 0x000fda00038c0000 */
.L_x_126:
[----:B------:R-:W-:Y:S04]  /*57c0*/  BSSY B0, `(.L_x_112) ;  /* 0x0000034000007945 */ /* 0x000fe80003800000 */
[----:B------:R-:W-:Y:S05]  /*57d0*/  @!P6 BRA `(.L_x_113) ;  /* 0x0000000000c8e947 */ /* 0x000fea0003800000 */
[----:B------:R-:W-:-:S04]  /*57e0*/  LOP3.LUT R19, R19, 0x2, RZ, 0xfc, !PT ;  /* 0x0000000213137812 */ /* 0x000fc800078efcff */
[----:B------:R-:W-:-:S13]  /*57f0*/  ISETP.NE.AND P0, PT, R19, 0x3, PT ;  /* 0x000000031300780c */ /* 0x000fda0003f05270 */
[----:B------:R-:W-:Y:S05]  /*5800*/  @!P0 BRA `(.L_x_114) ;  /* 0x0000000000048947 */ /* 0x000fea0003800000 */
[----:B------:R-:W-:Y:S01]  /*5810*/  BPT.TRAP 0x1 ;  /* 0x000000040000795c */ /* 0x000fe20000300000 */
.L_x_114:
[----:B------:R-:W0:Y:S01]  /*5820*/  S2R R3, SR_CgaCtaId ;  /* 0x0000000000037919 */ /* 0x000e220000008800 */
[----:B------:R-:W-:-:S04]  /*5830*/  MOV R2, 0x400 ;  /* 0x0000040000027802 */ /* 0x000fc80000000f00 */
[----:B0-----:R-:W-:Y:S02]  /*5840*/  LEA R3, R3, R2, 0x18 ;  /* 0x0000000203037211 */ /* 0x001fe400078ec0ff */
[----:B------:R-:W-:-:S03]  /*5850*/  SHF.L.U32 R2, R0, 0x1f, RZ ;  /* 0x0000001f00027819 */ /* 0x000fc600000006ff */
[----:B------:R-:W-:-:S04]  /*5860*/  VIADD R3, R3, 0x28 ;  /* 0x0000002803037836 */ /* 0x000fc80000000000 */
[C---:B------:R-:W-:Y:S02]  /*5870*/  IMAD R7, R12.reuse, 0x8, R3 ;  /* 0x000000080c077824 */ /* 0x040fe400078e0203 */
[----:B------:R-:W-:Y:S02]  /*5880*/  VIADD R12, R12, 0x1 ;  /* 0x000000010c0c7836 */ /* 0x000fe40000000000 */
[----:B------:R-:W0:Y:S03]  /*5890*/  SYNCS.PHASECHK.TRANS64.TRYWAIT P0, [R7+URZ], R2 ;  /* 0x00000002070075a7 */ /* 0x000e26000800017f */
[----:B------:R-:W-:-:S04]  /*58a0*/  ISETP.NE.AND P1, PT, R12, 0x5, PT ;  /* 0x000000050c00780c */ /* 0x000fc80003f25270 */
[----:B------:R-:W-:Y:S02]  /*58b0*/  SEL R5, RZ, 0x1, P1 ;  /* 0x00000001ff057807 */ /* 0x000fe40000800000 */
[----:B------:R-:W-:Y:S02]  /*58c0*/  SEL R12, R12, RZ, P1 ;  /* 0x000000ff0c0c7207 */ /* 0x000fe40000800000 */
[----:B------:R-:W-:-:S03]  /*58d0*/  LOP3.LUT R5, R0, R5, RZ, 0x3c, !PT ;  /* 0x0000000500057212 */ /* 0x000fc600078e3cff */
[----:B------:R-:W-:Y:S01]  /*58e0*/  IMAD R9, R12, 0x8, R3 ;  /* 0x000000080c097824 */ /* 0x000fe200078e0203 */
[----:B------:R-:W-:Y:S01]  /*58f0*/  SHF.L.U32 R4, R5, 0x1f, RZ ;  /* 0x0000001f05047819 */ /* 0x000fe200000006ff */
[----:B0-----:R-:W-:Y:S06]  /*5900*/  @!P0 BRA `(.L_x_115) ;  /* 0x0000000400048947 */ /* 0x001fec0003800000 */
.L_x_127:
[----:B------:R-:W1:Y:S01]  /*5910*/  SYNCS.PHASECHK.TRANS64.TRYWAIT P0, [R9+URZ], R4 ;  /* 0x00000004090075a7 */ /* 0x000e62000800017f */
[----:B------:R-:W-:-:S05]  /*5920*/  VIADD R0, R12, 0x1 ;  /* 0x000000010c007836 */ /* 0x000fca0000000000 */
[----:B------:R-:W-:-:S04]  /*5930*/  ISETP.NE.AND P1, PT, R0, 0x5, PT ;  /* 0x000000050000780c */ /* 0x000fc80003f25270 */
[----:B0-----:R-:W-:Y:S02]  /*5940*/  SEL R2, RZ, 0x1, P1 ;  /* 0x00000001ff027807 */ /* 0x001fe40000800000 */
[----:B------:R-:W-:Y:S02]  /*5950*/  SEL R0, R0, RZ, P1 ;  /* 0x000000ff00007207 */ /* 0x000fe40000800000 */
[----:B------:R-:W-:-:S03]  /*5960*/  LOP3.LUT R7, R5, R2, RZ, 0x3c, !PT ;  /* 0x0000000205077212 */ /* 0x000fc600078e3cff */
[----:B------:R-:W-:Y:S01]  /*5970*/  IMAD R6, R0, 0x8, R3 ;  /* 0x0000000800067824 */ /* 0x000fe200078e0203 */
[----:B------:R-:W-:Y:S01]  /*5980*/  SHF.L.U32 R5, R7, 0x1f, RZ ;  /* 0x0000001f07057819 */ /* 0x000fe200000006ff */
[----:B-1----:R-:W-:Y:S06]  /*5990*/  @!P0 BRA `(.L_x_116) ;  /* 0x0000000000f48947 */ /* 0x002fec0003800000 */
.L_x_128:
[----:B------:R-:W1:Y:S01]  /*59a0*/  SYNCS.PHASECHK.TRANS64.TRYWAIT P0, [R6+URZ], R5 ;  /* 0x00000005060075a7 */ /* 0x000e62000800017f */
[----:B------:R-:W-:-:S05]  /*59b0*/  VIADD R0, R0, 0x1 ;  /* 0x0000000100007836 */ /* 0x000fca0000000000 */
[----:B------:R-:W-:-:S04]  /*59c0*/  ISETP.NE.AND P1, PT, R0, 0x5, PT ;  /* 0x000000050000780c */ /* 0x000fc80003f25270 */
[----:B------:R-:W-:Y:S02]  /*59d0*/  SEL R2, RZ, 0x1, P1 ;  /* 0x00000001ff027807 */ /* 0x000fe40000800000 */
[----:B------:R-:W-:Y:S02]  /*59e0*/  SEL R0, R0, RZ, P1 ;  /* 0x000000ff00007207 */ /* 0x000fe40000800000 */
[----:B------:R-:W-:-:S03]  /*59f0*/  LOP3.LUT R7, R7, R2, RZ, 0x3c, !PT ;  /* 0x0000000207077212 */ /* 0x000fc600078e3cff */
[----:B0-----:R-:W-:Y:S01]  /*5a00*/  IMAD R9, R0, 0x8, R3 ;  /* 0x0000000800097824 */ /* 0x001fe200078e0203 */
[----:B------:R-:W-:Y:S01]  /*5a10*/  SHF.L.U32 R4, R7, 0x1f, RZ ;  /* 0x0000001f07047819 */ /* 0x000fe200000006ff */
[----:B-1----:R-:W-:Y:S06]  /*5a20*/  @!P0 BRA `(.L_x_117) ;  /* 0x0000000000e48947 */ /* 0x002fec0003800000 */
.L_x_129:
[----:B------:R-:W1:Y:S01]  /*5a30*/  SYNCS.PHASECHK.TRANS64.TRYWAIT P0, [R9+URZ], R4 ;  /* 0x00000004090075a7 */ /* 0x000e62000800017f */
[----:B------:R-:W-:-:S05]  /*5a40*/  VIADD R0, R0, 0x1 ;  /* 0x0000000100007836 */ /* 0x000fca0000000000 */
[----:B------:R-:W-:-:S04]  /*5a50*/  ISETP.NE.AND P1, PT, R0, 0x5, PT ;  /* 0x000000050000780c */ /* 0x000fc80003f25270 */
[----:B------:R-:W-:Y:S02]  /*5a60*/  SEL R2, RZ, 0x1, P1 ;  /* 0x00000001ff027807 */ /* 0x000fe40000800000 */
[----:B------:R-:W-:Y:S02]  /*5a70*/  SEL R0, R0, RZ, P1 ;  /* 0x000000ff00007207 */ /* 0x000fe40000800000 */
[----:B------:R-:W-:Y:S01]  /*5a80*/  LOP3.LUT R2, R7, R2, RZ, 0x3c, !PT ;  /* 0x0000000207027212 */ /* 0x000fe200078e3cff */
[----:B-1----:R-:W-:Y:S06]  /*5a90*/  @!P0 BRA `(.L_x_118) ;  /* 0x0000000000dc8947 */ /* 0x002fec0003800000 */
.L_x_130:
[----:B------:R-:W-:Y:S01]  /*5aa0*/  IMAD R3, R0, 0x8, R3 ;  /* 0x0000000800037824 */ /* 0x000fe200078e0203 */
[----:B------:R-:W-:-:S07]  /*5ab0*/  SHF.L.U32 R0, R2, 0x1f, RZ ;  /* 0x0000001f02007819 */ /* 0x000fce00000006ff */
.L_x_119:
[----:B--2---:R2:W3:Y:S02]  /*5ac0*/  SYNCS.PHASECHK.TRANS64.TRYWAIT P0, [R3+URZ], R0 ;  /* 0x00000000030075a7 */ /* 0x0044e4000800017f */
[----:B---3--:R-:W-:Y:S05]  /*5ad0*/  @!P0 NANOSLEEP.SYNCS 0x989680 ;  /* 0x009896800000895d */ /* 0x008fea0003900000 */
[----:B------:R-:W3:Y:S02]  /*5ae0*/  @!P0 SYNCS.PHASECHK.TRANS64 P0, [R3+URZ], R0 ;  /* 0x00000000030085a7 */ /* 0x000ee4000800007f */
[----:B---3--:R-:W-:Y:S05]  /*5af0*/  @!P0 BRA `(.L_x_119) ;  /* 0xfffffffc00f08947 */ /* 0x008fea000383ffff */
.L_x_113:
[----:B------:R-:W-:Y:S05]  /*5b00*/  BSYNC B0 ;  /* 0x0000000000007941 */ /* 0x000fea0003800000 */
.L_x_112:
[----:B------:R-:W-:Y:S05]  /*5b10*/  EXIT ;  /* 0x000000000000794d */ /* 0x000fea0003800000 */
.L_x_17:
[----:B---3--:R3:W4:Y:S02]  /*5b20*/  SYNCS.PHASECHK.TRANS64.TRYWAIT P1, [R3+URZ], R0 ;  /* 0x00000000030075a7 */ /* 0x008724000802017f */
[----:B----4-:R-:W-:Y:S05]  /*5b30*/  @!P1 NANOSLEEP.SYNCS 0x989680 ;  /* 0x009896800000995d */ /* 0x010fea0003900000 */
[----:B------:R-:W4:Y:S02]  /*5b40*/  @!P1 SYNCS.PHASECHK.TRANS64 P1, [R3+URZ], R0 ;  /* 0x00000000030095a7 */ /* 0x000f24000802007f */
[----:B----4-:R-:W-:Y:S05]  /*5b50*/  @!P1 BRA `(.L_x_17) ;  /* 0xfffffffc00f09947 */ /* 0x010fea000383ffff */
[----:B------:R-:W-:Y:S05]  /*5b60*/  BRA `(.L_x_16) ;  /* 0xffffffb400b07947 */ /* 0x000fea000383ffff */
.L_x_22:
[----:B-1----:R-:W-:-:S04]  /*5b70*/  IMAD.U32 R4, RZ, RZ, UR4 ;  /* 0x00000004ff047e24 */ /* 0x002fc8000f8e00ff */
[----:B------:R1:W2:Y:S03]  /*5b80*/  SYNCS.PHASECHK.TRANS64.TRYWAIT P1, [R4+URZ], R3 ;  /* 0x00000003040075a7 */ /* 0x0002a6000802017f */
[----:B--2---:R-:W-:Y:S05]  /*5b90*/  @!P1 NANOSLEEP.SYNCS 0x989680 ;  /* 0x009896800000995d */ /* 0x004fea0003900000 */
[----:B------:R-:W2:Y:S02]  /*5ba0*/  @!P1 SYNCS.PHASECHK.TRANS64 P1, [R4+URZ], R3 ;  /* 0x00000003040095a7 */ /* 0x000ea4000802007f */
[----:B--2---:R-:W-:Y:S05]  /*5bb0*/  @!P1 BRA `(.L_x_22) ;  /* 0xfffffffc00ec9947 */ /* 0x004fea000383ffff */
[----:B------:R-:W-:Y:S05]  /*5bc0*/  BRA `(.L_x_21) ;  /* 0xffffffb800507947 */ /* 0x000fea000383ffff */
.L_x_99:
[----:B------:R-:W-:Y:S01]  /*5bd0*/  BSSY B1, `(.L_x_120) ;  /* 0x0000006000017945 */ /* 0x000fe20003800000 */
[----:B------:R-:W-:-:S07]  /*5be0*/  IMAD.MOV.U32 R15, RZ, RZ, -0x1 ;  /* 0xffffffffff0f7424 */ /* 0x000fce00078e00ff */
[----:B------:R-:W-:Y:S05]  /*5bf0*/  WARPSYNC.COLLECTIVE R15, `(.L_x_121) ;  /* 0x000000000f0c7348 */ /* 0x000fea0003c00000 */
[----:B------:R-:W-:Y:S02]  /*5c00*/  ELECT P6, UR62, PT ;  /* 0x00000000003e782f */ /* 0x000fe400038c0000 */
[----:B------:R-:W-:Y:S01]  /*5c10*/  MOV R14, UR62 ;  /* 0x0000003e000e7c02 */ /* 0x000fe20008000f00 */
[----:B------:R-:W-:Y:S10]  /*5c20*/  ENDCOLLECTIVE ;  /* 0x000000000000791b */ /* 0x000ff40003800000 */
.L_x_121:
[----:B------:R-:W-:Y:S05]  /*5c30*/  BSYNC B1 ;  /* 0x0000000000017941 */ /* 0x000fea0003800000 */
.L_x_120:
[----:B------:R-:W-:Y:S05]  /*5c40*/  BRA `(.L_x_122) ;  /* 0xfffffff000247947 */ /* 0x000fea000383ffff */
.L_x_102:
[----:B0-----:R0:W1:Y:S02]  /*5c50*/  SYNCS.PHASECHK.TRANS64.TRYWAIT P1, [R14+URZ+0x28], R7 ;  /* 0x000028070e0075a7 */ /* 0x001064000802017f */
[----:B-1----:R-:W-:Y:S05]  /*5c60*/  @!P1 NANOSLEEP.SYNCS 0x989680 ;  /* 0x009896800000995d */ /* 0x002fea0003900000 */
[----:B------:R-:W1:Y:S02]  /*5c70*/  @!P1 SYNCS.PHASECHK.TRANS64 P1, [R14+URZ+0x28], R7 ;  /* 0x000028070e0095a7 */ /* 0x000e64000802007f */
[----:B-1----:R-:W-:Y:S05]  /*5c80*/  @!P1 BRA `(.L_x_102) ;  /* 0xfffffffc00f09947 */ /* 0x002fea000383ffff */
[----:B------:R-:W-:Y:S05]  /*5c90*/  BRA `(.L_x_123) ;  /* 0xfffffff000587947 */ /* 0x000fea000383ffff */
.L_x_111:
[----:B------:R-:W-:Y:S01]  /*5ca0*/  BSSY B0, `(.L_x_124) ;  /* 0x0000006000007945 */ /* 0x000fe20003800000 */
[----:B------:R-:W-:-:S07]  /*5cb0*/  IMAD.MOV.U32 R15, RZ, RZ, -0x1 ;  /* 0xffffffffff0f7424 */ /* 0x000fce00078e00ff */
[----:B------:R-:W-:Y:S05]  /*5cc0*/  WARPSYNC.COLLECTIVE R15, `(.L_x_125) ;  /* 0x000000000f0c7348 */ /* 0x000fea0003c00000 */
[----:B------:R-:W-:Y:S02]  /*5cd0*/  ELECT P6, UR62, PT ;  /* 0x00000000003e782f */ /* 0x000fe400038c0000 */
[----:B------:R-:W-:Y:S01]  /*5ce0*/  MOV R14, UR62 ;  /* 0x0000003e000e7c02 */ /* 0x000fe20008000f00 */
[----:B------:R-:W-:Y:S10]  /*5cf0*/  ENDCOLLECTIVE ;  /* 0x000000000000791b */ /* 0x000ff40003800000 */
.L_x_125:
[----:B------:R-:W-:Y:S05]  /*5d00*/  BSYNC B0 ;  /* 0x0000000000007941 */ /* 0x000fea0003800000 */
.L_x_124:
[----:B------:R-:W-:Y:S05]  /*5d10*/  BRA `(.L_x_126) ;  /* 0xfffffff800a87947 */ /* 0x000fea000383ffff */
.L_x_115:
[----:B0-----:R0:W1:Y:S02]  /*5d20*/  SYNCS.PHASECHK.TRANS64.TRYWAIT P0, [R7+URZ], R2 ;  /* 0x00000002070075a7 */ /* 0x001064000800017f */
[----:B-1----:R-:W-:Y:S05]  /*5d30*/  @!P0 NANOSLEEP.SYNCS 0x989680 ;  /* 0x009896800000895d */ /* 0x002fea0003900000 */
[----:B------:R-:W1:Y:S02]  /*5d40*/  @!P0 SYNCS.PHASECHK.TRANS64 P0, [R7+URZ], R2 ;  /* 0x00000002070085a7 */ /* 0x000e64000800007f */
[----:B-1----:R-:W-:Y:S05]  /*5d50*/  @!P0 BRA `(.L_x_115) ;  /* 0xfffffffc00f08947 */ /* 0x002fea000383ffff */
[----:B------:R-:W-:Y:S05]  /*5d60*/  BRA `(.L_x_127) ;  /* 0xfffffff800e87947 */ /* 0x000fea000383ffff */
.L_x_116:
[----:B0-----:R0:W1:Y:S02]  /*5d70*/  SYNCS.PHASECHK.TRANS64.TRYWAIT P0, [R9+URZ], R4 ;  /* 0x00000004090075a7 */ /* 0x001064000800017f */
[----:B-1----:R-:W-:Y:S05]  /*5d80*/  @!P0 NANOSLEEP.SYNCS 0x989680 ;  /* 0x009896800000895d */ /* 0x002fea0003900000 */
[----:B------:R-:W1:Y:S02]  /*5d90*/  @!P0 SYNCS.PHASECHK.TRANS64 P0, [R9+URZ], R4 ;  /* 0x00000004090085a7 */ /* 0x000e64000800007f */
[----:B-1----:R-:W-:Y:S05]  /*5da0*/  @!P0 BRA `(.L_x_116) ;  /* 0xfffffffc00f08947 */ /* 0x002fea000383ffff */
[----:B------:R-:W-:Y:S05]  /*5db0*/  BRA `(.L_x_128) ;  /* 0xfffffff800f87947 */ /* 0x000fea000383ffff */
.L_x_117:
[----:B0-----:R0:W1:Y:S02]  /*5dc0*/  SYNCS.PHASECHK.TRANS64.TRYWAIT P0, [R6+URZ], R5 ;  /* 0x00000005060075a7 */ /* 0x001064000800017f */
[----:B-1----:R-:W-:Y:S05]  /*5dd0*/  @!P0 NANOSLEEP.SYNCS 0x989680 ;  /* 0x009896800000895d */ /* 0x002fea0003900000 */
[----:B------:R-:W1:Y:S02]  /*5de0*/  @!P0 SYNCS.PHASECHK.TRANS64 P0, [R6+URZ], R5 ;  /* 0x00000005060085a7 */ /* 0x000e64000800007f */
[----:B-1----:R-:W-:Y:S05]  /*5df0*/  @!P0 BRA `(.L_x_117) ;  /* 0xfffffffc00f08947 */ /* 0x002fea000383ffff */
[----:B------:R-:W-:Y:S05]  /*5e00*/  BRA `(.L_x_129) ;  /* 0xfffffffc00087947 */ /* 0x000fea000383ffff */
.L_x_118:
[----:B-1----:R1:W2:Y:S02]  /*5e10*/  SYNCS.PHASECHK.TRANS64.TRYWAIT P0, [R9+URZ], R4 ;  /* 0x00000004090075a7 */ /* 0x0022a4000800017f */
[----:B--2---:R-:W-:Y:S05]  /*5e20*/  @!P0 NANOSLEEP.SYNCS 0x989680 ;  /* 0x009896800000895d */ /* 0x004fea0003900000 */
[----:B------:R-:W2:Y:S02]  /*5e30*/  @!P0 SYNCS.PHASECHK.TRANS64 P0, [R9+URZ], R4 ;  /* 0x00000004090085a7 */ /* 0x000ea4000800007f */
[----:B--2---:R-:W-:Y:S05]  /*5e40*/  @!P0 BRA `(.L_x_118) ;  /* 0xfffffffc00f08947 */ /* 0x004fea000383ffff */
[----:B------:R-:W-:Y:S05]  /*5e50*/  BRA `(.L_x_130) ;  /* 0xfffffffc00107947 */ /* 0x000fea000383ffff */
.L_x_131:
[----:B------:R-:W-:-:S00]  /*5e60*/  BRA `(.L_x_131) ;  /* 0xfffffffc00fc7947 */ /* 0x000fc0000383ffff */
[----:B------:R-:W-:-:S00]  /*5e70*/  NOP ;  /* 0x0000000000007918 */ /* 0x000fc00000000000 */
        /* <DEDUP_REMOVED lines=8> */
.L_x_132:


//--------------------- .nv.global.init           --------------------------
	.section	.nv.global.init,"aw",@progbits
.nv.global.init:
	.type		$str$22,@object
	.size		$str$22,($str$23 - $str$22)
$str$22:
        /*0000*/ 	.byte	0x6b, 0x5f, 0x74, 0x69, 0x6c, 0x65, 0x5f, 0x63, 0x6f, 0x75, 0x6e, 0x74, 0x20, 0x3e, 0x3d, 0x20
        /*0010*/ 	.byte	0x31, 0x00
	.type		$str$23,@object
	.size		$str$23,(__unnamed_1 - $str$23)
$str$23:
        /*0012*/ 	.byte	0x2f, 0x74, 0x6d, 0x70, 0x2f, 0x63, 0x75, 0x74, 0x6c, 0x61, 0x73, 0x73, 0x5f, 0x73, 0x77, 0x65
        /*0022*/ 	.byte	0x65, 0x70, 0x5f, 0x73, 0x72, 0x63, 0x2f, 0x69, 0x6e, 0x63, 0x6c, 0x75, 0x64, 0x65, 0x2f, 0x63
        /*0032*/ 	.byte	0x75, 0x74, 0x6c, 0x61, 0x73, 0x73, 0x2f, 0x67, 0x65, 0x6d, 0x6d, 0x2f, 0x63, 0x6f, 0x6c, 0x6c
        /*0042*/ 	.byte	0x65, 0x63, 0x74, 0x69, 0x76, 0x65, 0x2f, 0x73, 0x6d, 0x39, 0x30, 0x5f, 0x6d, 0x6d, 0x61, 0x5f
        /*0052*/ 	.byte	0x74, 0x6d, 0x61, 0x5f, 0x67, 0x6d, 0x6d, 0x61, 0x5f, 0x73, 0x73, 0x5f, 0x77, 0x61, 0x72, 0x70
        /*0062*/ 	.byte	0x73, 0x70, 0x65, 0x63, 0x69, 0x61, 0x6c, 0x69, 0x7a, 0x65, 0x64, 0x2e, 0x68, 0x70, 0x70, 0x00
	.type		__unnamed_1,@object
	.size		__unnamed_1,(.L_0 - __unnamed_1)
__unnamed_1:
        /*0072*/ 	.byte	0x76, 0x6f, 0x69, 0x64, 0x20, 0x63, 0x75, 0x74, 0x6c, 0x61, 0x73, 0x73, 0x3a, 0x3a, 0x67, 0x65
        /* <DEDUP_REMOVED lines=179> */
        /*0bb2*/ 	.byte	0x65, 0x6e, 0x74, 0x69, 0x74, 0x79, 0x5d, 0x00
.L_0:


//--------------------- .nv.shared._ZN7cutlass13device_kernelINS_4gemm6kernel13GemmUniversalIN4cute5tupleIJiiiiEEENS1_10collective13CollectiveMmaINS1_34MainloopSm90TmaGmmaWarpSpecializedILi5ENS5_IJNS4_1CILi1EEESB_SB_EEENS1_35KernelTmaWarpSpecializedCooperativeEEENS5_IJNSA_ILi128EEENSA_ILi64EEENSA_ILi32EEEEEENS_6half_tENS5_IJlSB_lEEESJ_SK_NS4_8TiledMMAINS4_8MMA_AtomIJNS4_4SM904GMMA25MMA_64x64x16_F32F16F16_SSILNSO_5MajorE0ELSQ_0ELNSO_7ScaleInE1ELSR_1EEEEEENS4_6LayoutINS5_IJNSA_ILi2EEESB_SB_EEENS5_IJSB_NSA_ILi0EEESX_EEEEENS5_IJNS4_10UnderscoreES10_S10_EEEEENS4_13SM90_TMA_LOADENS4_14ComposedLayoutINS4_7SwizzleILi2ELi4ELi3EEENS4_18smem_ptr_flag_bitsILi16EEENSU_INS5_IJNSA_ILi8EEESH_EEENS5_IJSH_SB_EEEEEEEvNS4_8identityES13_S1D_vS1E_EENS_8epilogue10collective6detail29Sm90TmaWarpSpecializedAdapterINS1H_15DefaultEpilogueISJ_SK_SK_NS1G_6thread17LinearCombinationISJ_Li1EffLNS1L_9ScaleType4KindE0ELNS_15FloatRoundStyleE2ESJ_EENS1_15EpilogueDefaultEEEEEvvEEEEvNT_6ParamsE --------------------------
	.section	.nv.shared._ZN7cutlass13device_kernelINS_4gemm6kernel13GemmUniversalIN4cute5tupleIJiiiiEEENS1_10collective13CollectiveMmaINS1_34MainloopSm90TmaGmmaWarpSpecializedILi5ENS5_IJNS4_1CILi1EEESB_SB_EEENS1_35KernelTmaWarpSpecializedCooperativeEEENS5_IJNSA_ILi128EEENSA_ILi64EEENSA_ILi32EEEEEENS_6half_tENS5_IJlSB_lEEESJ_SK_NS4_8TiledMMAINS4_8MMA_AtomIJNS4_4SM904GMMA25MMA_64x64x16_F32F16F16_SSILNSO_5MajorE0ELSQ_0ELNSO_7ScaleInE1ELSR_1EEEEEENS4_6LayoutINS5_IJNSA_ILi2EEESB_SB_EEENS5_IJSB_NSA_ILi0EEESX_EEEEENS5_IJNS4_10UnderscoreES10_S10_EEEEENS4_13SM90_TMA_LOADENS4_14ComposedLayoutINS4_7SwizzleILi2ELi4ELi3EEENS4_18smem_ptr_flag_bitsILi16EEENSU_INS5_IJNSA_ILi8EEESH_EEENS5_IJSH_SB_EEEEEEEvNS4_8identityES13_S1D_vS1E_EENS_8epilogue10collective6detail29Sm90TmaWarpSpecializedAdapterINS1H_15DefaultEpilogueISJ_SK_SK_NS1G_6thread17LinearCombinationISJ_Li1EffLNS1L_9ScaleType4KindE0ELNS_15FloatRoundStyleE2ESJ_EENS1_15EpilogueDefaultEEEEEvvEEEEvNT_6ParamsE,"aw",@nobits
	.sectionflags	@""
	.align	16
	.zero		1024


//--------------------- .nv.shared.reserved.0     --------------------------
	.section	.nv.shared.reserved.0,"aw",@nobits
	.weak		__nv_reservedSMEM_offset_0_alias
	.size		__nv_reservedSMEM_offset_0_alias, 0, 0
	.other		__nv_reservedSMEM_offset_0_alias,@"STO_CUDA_RESERVED_SHARED STV_DEFAULT"
__nv_reservedSMEM_offset_0_alias:
	.zero		0


//--------------------- .nv.global                --------------------------
	.section	.nv.global,"aw",@nobits
.nv.global:
	.type		_ZN40_INTERNAL_13d3c7fb_4_k_cu_ac46ed59_284594cute1_E,@object
	.size		_ZN40_INTERNAL_13d3c7fb_4_k_cu_ac46ed59_284594cute1_E,(_ZN40_INTERNAL_13d3c7fb_4_k_cu_ac46ed59_284594cuda3std3__45__cpo6cbeginE - _ZN40_INTERNAL_13d3c7fb_4_k_cu_ac46ed59_284594cute1_E)
_ZN40_INTERNAL_13d3c7fb_4_k_cu_ac46ed59_284594cute1_E:
	.zero		1
	.type		_ZN40_INTERNAL_13d3c7fb_4_k_cu_ac46ed59_284594cuda3std3__45__cpo6cbeginE,@object
	.size		_ZN40_INTERNAL_13d3c7fb_4_k_cu_ac46ed59_284594cuda3std3__45__cpo6cbeginE,(_ZN40_INTERNAL_13d3c7fb_4_k_cu_ac46ed59_284594cuda3std3__48in_placeE - _ZN40_INTERNAL_13d3c7fb_4_k_cu_ac46ed59_284594cuda3std3__45__cpo6cbeginE)
_ZN40_INTERNAL_13d3c7fb_4_k_cu_ac46ed59_284594cuda3std3__45__cpo6cbeginE:
	.zero		1
	.type		_ZN40_INTERNAL_13d3c7fb_4_k_cu_ac46ed59_284594cuda3std3__48in_placeE,@object
	.size		_ZN40_INTERNAL_13d3c7fb_4_k_cu_ac46ed59_284594cuda3std3__48in_placeE,(_ZN40_INTERNAL_13d3c7fb_4_k_cu_ac46ed59_284594cuda3std6ranges3__45__cpo9iter_moveE - _ZN40_INTERNAL_13d3c7fb_4_k_cu_ac46ed59_284594cuda3std3__48in_placeE)
_ZN40_INTERNAL_13d3c7fb_4_k_cu_ac46ed59_284594cuda3std3__48in_placeE:
	.zero		1
	.type		_ZN40_INTERNAL_13d3c7fb_4_k_cu_ac46ed59_284594cuda3std6ranges3__45__cpo9iter_moveE,@object
	.size		_ZN40_INTERNAL_13d3c7fb_4_k_cu_ac46ed59_284594cuda3std6ranges3__45__cpo9iter_moveE,(_ZN40_INTERNAL_13d3c7fb_4_k_cu_ac46ed59_284594cuda3std3__45__cpo5beginE - _ZN40_INTERNAL_13d3c7fb_4_k_cu_ac46ed59_284594cuda3std6ranges3__45__cpo9iter_moveE)
_ZN40_INTERNAL_13d3c7fb_4_k_cu_ac46ed59_284594cuda3std6ranges3__45__cpo9iter_moveE:
	.zero		1
	.type		_ZN40_INTERNAL_13d3c7fb_4_k_cu_ac46ed59_284594cuda3std3__45__cpo5beginE,@object
	.size		_ZN40_INTERNAL_13d3c7fb_4_k_cu_ac46ed59_284594cuda3std3__45__cpo5beginE,(_ZN40_INTERNAL_13d3c7fb_4_k_cu_ac46ed59_284594cuda3std3__442_GLOBAL__N__13d3c7fb_4_k_cu_ac46ed59_284596ignoreE - _ZN40_INTERNAL_13d3c7fb_4_k_cu_ac46ed59_284594cuda3std3__45__cpo5beginE)
_ZN40_INTERNAL_13d3c7fb_4_k_cu_ac46ed59_284594cuda3std3__45__cpo5beginE:
	.zero		1
	.type		_ZN40_INTERNAL_13d3c7fb_4_k_cu_ac46ed59_284594cuda3std3__442_GLOBAL__N__13d3c7fb_4_k_cu_ac46ed59_284596ignoreE,@object
	.size		_ZN40_INTERNAL_13d3c7fb_4_k_cu_ac46ed59_284594cuda3std3__442_GLOBAL__N__13d3c7fb_4_k_cu_ac46ed59_284596ignoreE,(_ZN40_INTERNAL_13d3c7fb_4_k_cu_ac46ed59_284594cute7productE - _ZN40_INTERNAL_13d3c7fb_4_k_cu_ac46ed59_284594cuda3std3__442_GLOBAL__N__13d3c7fb_4_k_cu_ac46ed59_284596ignoreE)
_ZN40_INTERNAL_13d3c7fb_4_k_cu_ac46ed59_284594cuda3std3__442_GLOBAL__N__13d3c7fb_4_k_cu_ac46ed59_284596ignoreE:
	.zero		1
	.type		_ZN40_INTERNAL_13d3c7fb_4_k_cu_ac46ed59_284594cute7productE,@object
	.size		_ZN40_INTERNAL_13d3c7fb_4_k_cu_ac46ed59_284594cute7productE,(_ZN40_INTERNAL_13d3c7fb_4_k_cu_ac46ed59_284594cuda3std3__45__cpo3endE - _ZN40_INTERNAL_13d3c7fb_4_k_cu_ac46ed59_284594cute7productE)
_ZN40_INTERNAL_13d3c7fb_4_k_cu_ac46ed59_284594cute7productE:
	.zero		1
	.type		_ZN40_INTERNAL_13d3c7fb_4_k_cu_ac46ed59_284594cuda3std3__45__cpo3endE,@object
	.size		_ZN40_INTERNAL_13d3c7fb_4_k_cu_ac46ed59_284594cuda3std3__45__cpo3endE,(_ZN40_INTERNAL_13d3c7fb_4_k_cu_ac46ed59_284594cuda3std3__419piecewise_constructE - _ZN40_INTERNAL_13d3c7fb_4_k_cu_ac46ed59_284594cuda3std3__45__cpo3endE)
_ZN40_INTERNAL_13d3c7fb_4_k_cu_ac46ed59_284594cuda3std3__45__cpo3endE:
	.zero		1
	.type		_ZN40_INTERNAL_13d3c7fb_4_k_cu_ac46ed59_284594cuda3std3__419piecewise_constructE,@object
	.size		_ZN40_INTERNAL_13d3c7fb_4_k_cu_ac46ed59_284594cuda3std3__419piecewise_constructE,(_ZN40_INTERNAL_13d3c7fb_4_k_cu_ac46ed59_284594cuda3std3__45__cpo4cendE - _ZN40_INTERNAL_13d3c7fb_4_k_cu_ac46ed59_284594cuda3std3__419piecewise_constructE)
_ZN40_INTERNAL_13d3c7fb_4_k_cu_ac46ed59_284594cuda3std3__419piecewise_constructE:
	.zero		1
	.type		_ZN40_INTERNAL_13d3c7fb_4_k_cu_ac46ed59_284594cuda3std3__45__cpo4cendE,@object
	.size		_ZN40_INTERNAL_13d3c7fb_4_k_cu_ac46ed59_284594cuda3std3__45__cpo4cendE,(_ZN40_INTERNAL_13d3c7fb_4_k_cu_ac46ed59_284594cuda3std6ranges3__45__cpo4swapE - _ZN40_INTERNAL_13d3c7fb_4_k_cu_ac46ed59_284594cuda3std3__45__cpo4cendE)
_ZN40_INTERNAL_13d3c7fb_4_k_cu_ac46ed59_284594cuda3std3__45__cpo4cendE:
	.zero		1
	.type		_ZN40_INTERNAL_13d3c7fb_4_k_cu_ac46ed59_284594cuda3std6ranges3__45__cpo4swapE,@object
	.size		_ZN40_INTERNAL_13d3c7fb_4_k_cu_ac46ed59_284594cuda3std6ranges3__45__cpo4swapE,(.L_8 - _ZN40_INTERNAL_13d3c7fb_4_k_cu_ac46ed59_284594cuda3std6ranges3__45__cpo4swapE)
_ZN40_INTERNAL_13d3c7fb_4_k_cu_ac46ed59_284594cuda3std6ranges3__45__cpo4swapE:
	.zero		1
.L_8:


//--------------------- .nv.constant0._ZN7cutlass13device_kernelINS_4gemm6kernel13GemmUniversalIN4cute5tupleIJiiiiEEENS1_10collective13CollectiveMmaINS1_34MainloopSm90TmaGmmaWarpSpecializedILi5ENS5_IJNS4_1CILi1EEESB_SB_EEENS1_35KernelTmaWarpSpecializedCooperativeEEENS5_IJNSA_ILi128EEENSA_ILi64EEENSA_ILi32EEEEEENS_6half_tENS5_IJlSB_lEEESJ_SK_NS4_8TiledMMAINS4_8MMA_AtomIJNS4_4SM904GMMA25MMA_64x64x16_F32F16F16_SSILNSO_5MajorE0ELSQ_0ELNSO_7ScaleInE1ELSR_1EEEEEENS4_6LayoutINS5_IJNSA_ILi2EEESB_SB_EEENS5_IJSB_NSA_ILi0EEESX_EEEEENS5_IJNS4_10UnderscoreES10_S10_EEEEENS4_13SM90_TMA_LOADENS4_14ComposedLayoutINS4_7SwizzleILi2ELi4ELi3EEENS4_18smem_ptr_flag_bitsILi16EEENSU_INS5_IJNSA_ILi8EEESH_EEENS5_IJSH_SB_EEEEEEEvNS4_8identityES13_S1D_vS1E_EENS_8epilogue10collective6detail29Sm90TmaWarpSpecializedAdapterINS1H_15DefaultEpilogueISJ_SK_SK_NS1G_6thread17LinearCombinationISJ_Li1EffLNS1L_9ScaleType4KindE0ELNS_15FloatRoundStyleE2ESJ_EENS1_15EpilogueDefaultEEEEEvvEEEEvNT_6ParamsE --------------------------
	.section	.nv.constant0._ZN7cutlass13device_kernelINS_4gemm6kernel13GemmUniversalIN4cute5tupleIJiiiiEEENS1_10collective13CollectiveMmaINS1_34MainloopSm90TmaGmmaWarpSpecializedILi5ENS5_IJNS4_1CILi1EEESB_SB_EEENS1_35KernelTmaWarpSpecializedCooperativeEEENS5_IJNSA_ILi128EEENSA_ILi64EEENSA_ILi32EEEEEENS_6half_tENS5_IJlSB_lEEESJ_SK_NS4_8TiledMMAINS4_8MMA_AtomIJNS4_4SM904GMMA25MMA_64x64x16_F32F16F16_SSILNSO_5MajorE0ELSQ_0ELNSO_7ScaleInE1ELSR_1EEEEEENS4_6LayoutINS5_IJNSA_ILi2EEESB_SB_EEENS5_IJSB_NSA_ILi0EEESX_EEEEENS5_IJNS4_10UnderscoreES10_S10_EEEEENS4_13SM90_TMA_LOADENS4_14ComposedLayoutINS4_7SwizzleILi2ELi4ELi3EEENS4_18smem_ptr_flag_bitsILi16EEENSU_INS5_IJNSA_ILi8EEESH_EEENS5_IJSH_SB_EEEEEEEvNS4_8identityES13_S1D_vS1E_EENS_8epilogue10collective6detail29Sm90TmaWarpSpecializedAdapterINS1H_15DefaultEpilogueISJ_SK_SK_NS1G_6thread17LinearCombinationISJ_Li1EffLNS1L_9ScaleType4KindE0ELNS_15FloatRoundStyleE2ESJ_EENS1_15EpilogueDefaultEEEEEvvEEEEvNT_6ParamsE,"a",@progbits
	.sectionflags	@""
	.align	4
.nv.constant0._ZN7cutlass13device_kernelINS_4gemm6kernel13GemmUniversalIN4cute5tupleIJiiiiEEENS1_10collective13CollectiveMmaINS1_34MainloopSm90TmaGmmaWarpSpecializedILi5ENS5_IJNS4_1CILi1EEESB_SB_EEENS1_35KernelTmaWarpSpecializedCooperativeEEENS5_IJNSA_ILi128EEENSA_ILi64EEENSA_ILi32EEEEEENS_6half_tENS5_IJlSB_lEEESJ_SK_NS4_8TiledMMAINS4_8MMA_AtomIJNS4_4SM904GMMA25MMA_64x64x16_F32F16F16_SSILNSO_5MajorE0ELSQ_0ELNSO_7ScaleInE1ELSR_1EEEEEENS4_6LayoutINS5_IJNSA_ILi2EEESB_SB_EEENS5_IJSB_NSA_ILi0EEESX_EEEEENS5_IJNS4_10UnderscoreES10_S10_EEEEENS4_13SM90_TMA_LOADENS4_14ComposedLayoutINS4_7SwizzleILi2ELi4ELi3EEENS4_18smem_ptr_flag_bitsILi16EEENSU_INS5_IJNSA_ILi8EEESH_EEENS5_IJSH_SB_EEEEEEEvNS4_8identityES13_S1D_vS1E_EENS_8epilogue10collective6detail29Sm90TmaWarpSpecializedAdapterINS1H_15DefaultEpilogueISJ_SK_SK_NS1G_6thread17LinearCombinationISJ_Li1EffLNS1L_9ScaleType4KindE0ELNS_15FloatRoundStyleE2ESJ_EENS1_15EpilogueDefaultEEEEEvvEEEEvNT_6ParamsE:
	.zero		1664


//--------------------- SYMBOLS --------------------------

	.type		.nv.reservedSmem.offset0,@object
	.size		.nv.reservedSmem.offset0,0x4
	.type		__assertfail,@function
